//
// Generated by NVIDIA NVVM Compiler
//
// Compiler Build ID: CL-36424714
// Cuda compilation tools, release 13.0, V13.0.88
// Based on NVVM 20.0.0
//

.version 9.0
.target sm_100
.address_size 64

	// .globl	_Z11init_randomPfiy
.global .align 4 .b8 precalc_xorwow_matrix[102400];
.global .align 4 .b8 precalc_xorwow_offset_matrix[102400];
.global .align 4 .b8 mrg32k3aM1[2304];
.global .align 4 .b8 mrg32k3aM2[2304];
.global .align 4 .b8 mrg32k3aM1SubSeq[2016];
.global .align 4 .b8 mrg32k3aM2SubSeq[2016];
.global .align 4 .b8 mrg32k3aM1Seq[2304];
.global .align 4 .b8 mrg32k3aM2Seq[2304];
.const .align 8 .b8 __cr_lgamma_table[72];

.visible .entry _Z11init_randomPfiy(
	.param .u64 .ptr .align 1 _Z11init_randomPfiy_param_0,
	.param .u32 _Z11init_randomPfiy_param_1,
	.param .u64 _Z11init_randomPfiy_param_2
)
{
	.local .align 8 .b8 	__local_depot0[48];
	.reg .b64 	%SP;
	.reg .b64 	%SPL;
	.reg .pred 	%p<64>;
	.reg .b32 	%r<1199>;
	.reg .b32 	%f<4>;
	.reg .b64 	%rd<28>;

	mov.u64 	%SPL, __local_depot0;
	ld.param.u64 	%rd10, [_Z11init_randomPfiy_param_0];
	ld.param.u32 	%r541, [_Z11init_randomPfiy_param_1];
	ld.param.u64 	%rd11, [_Z11init_randomPfiy_param_2];
	mov.u32 	%r542, %ctaid.x;
	mov.u32 	%r543, %ntid.x;
	mov.u32 	%r544, %tid.x;
	mad.lo.s32 	%r1, %r542, %r543, %r544;
	setp.ge.s32 	%p1, %r1, %r541;
	@%p1 bra 	$L__BB0_117;
	add.u64 	%rd1, %SPL, 0;
	cvt.s64.s32 	%rd2, %r1;
	cvt.u32.u64 	%r545, %rd11;
	xor.b32  	%r546, %r545, -1429050551;
	mul.lo.s32 	%r547, %r546, 1099087573;
	{ .reg .b32 tmp; mov.b64 {tmp, %r548}, %rd11; }
	xor.b32  	%r549, %r548, -136515619;
	mul.lo.s32 	%r550, %r549, -1703105765;
	add.s32 	%r551, %r547, %r550;
	add.s32 	%r2, %r551, 6615241;
	add.s32 	%r935, %r547, 123456789;
	st.local.v2.u32 	[%rd1], {%r2, %r935};
	xor.b32  	%r552, %r547, 362436069;
	add.s32 	%r553, %r550, 521288629;
	st.local.v2.u32 	[%rd1+8], {%r552, %r553};
	xor.b32  	%r554, %r550, 88675123;
	add.s32 	%r931, %r547, 5783321;
	st.local.v2.u32 	[%rd1+16], {%r554, %r931};
	setp.eq.s32 	%p2, %r1, 0;
	@%p2 bra 	$L__BB0_116;
	mov.b32 	%r918, 0;
	mov.u64 	%rd27, %rd2;
$L__BB0_3:
	mov.u64 	%rd3, %rd27;
	and.b64  	%rd4, %rd3, 3;
	setp.eq.s64 	%p3, %rd4, 0;
	@%p3 bra 	$L__BB0_115;
	mul.wide.u32 	%rd13, %r918, 3200;
	mov.u64 	%rd14, precalc_xorwow_matrix;
	add.s64 	%rd5, %rd14, %rd13;
	mov.b32 	%r931, 0;
	mov.u32 	%r932, %r931;
	mov.u32 	%r933, %r931;
	mov.u32 	%r934, %r931;
	mov.u32 	%r935, %r931;
	mov.u32 	%r924, %r931;
$L__BB0_5:
	mul.wide.u32 	%rd15, %r924, 4;
	add.s64 	%rd16, %rd1, %rd15;
	ld.local.u32 	%r14, [%rd16+4];
	shl.b32 	%r15, %r924, 5;
	mov.b32 	%r930, 0;
$L__BB0_6:
	.pragma "nounroll";
	shr.u32 	%r558, %r14, %r930;
	and.b32  	%r559, %r558, 1;
	setp.eq.b32 	%p4, %r559, 1;
	not.pred 	%p5, %p4;
	add.s32 	%r560, %r15, %r930;
	mul.lo.s32 	%r561, %r560, 5;
	mul.wide.u32 	%rd17, %r561, 4;
	add.s64 	%rd6, %rd5, %rd17;
	@%p5 bra 	$L__BB0_8;
	ld.global.u32 	%r562, [%rd6];
	xor.b32  	%r935, %r935, %r562;
	ld.global.u32 	%r563, [%rd6+4];
	xor.b32  	%r934, %r934, %r563;
	ld.global.u32 	%r564, [%rd6+8];
	xor.b32  	%r933, %r933, %r564;
	ld.global.u32 	%r565, [%rd6+12];
	xor.b32  	%r932, %r932, %r565;
	ld.global.u32 	%r566, [%rd6+16];
	xor.b32  	%r931, %r931, %r566;
$L__BB0_8:
	and.b32  	%r568, %r558, 2;
	setp.eq.s32 	%p6, %r568, 0;
	@%p6 bra 	$L__BB0_10;
	ld.global.u32 	%r569, [%rd6+20];
	xor.b32  	%r935, %r935, %r569;
	ld.global.u32 	%r570, [%rd6+24];
	xor.b32  	%r934, %r934, %r570;
	ld.global.u32 	%r571, [%rd6+28];
	xor.b32  	%r933, %r933, %r571;
	ld.global.u32 	%r572, [%rd6+32];
	xor.b32  	%r932, %r932, %r572;
	ld.global.u32 	%r573, [%rd6+36];
	xor.b32  	%r931, %r931, %r573;
$L__BB0_10:
	and.b32  	%r575, %r558, 4;
	setp.eq.s32 	%p7, %r575, 0;
	@%p7 bra 	$L__BB0_12;
	ld.global.u32 	%r576, [%rd6+40];
	xor.b32  	%r935, %r935, %r576;
	ld.global.u32 	%r577, [%rd6+44];
	xor.b32  	%r934, %r934, %r577;
	ld.global.u32 	%r578, [%rd6+48];
	xor.b32  	%r933, %r933, %r578;
	ld.global.u32 	%r579, [%rd6+52];
	xor.b32  	%r932, %r932, %r579;
	ld.global.u32 	%r580, [%rd6+56];
	xor.b32  	%r931, %r931, %r580;
$L__BB0_12:
	and.b32  	%r582, %r558, 8;
	setp.eq.s32 	%p8, %r582, 0;
	@%p8 bra 	$L__BB0_14;
	ld.global.u32 	%r583, [%rd6+60];
	xor.b32  	%r935, %r935, %r583;
	ld.global.u32 	%r584, [%rd6+64];
	xor.b32  	%r934, %r934, %r584;
	ld.global.u32 	%r585, [%rd6+68];
	xor.b32  	%r933, %r933, %r585;
	ld.global.u32 	%r586, [%rd6+72];
	xor.b32  	%r932, %r932, %r586;
	ld.global.u32 	%r587, [%rd6+76];
	xor.b32  	%r931, %r931, %r587;
$L__BB0_14:
	and.b32  	%r589, %r558, 16;
	setp.eq.s32 	%p9, %r589, 0;
	@%p9 bra 	$L__BB0_16;
	ld.global.u32 	%r590, [%rd6+80];
	xor.b32  	%r935, %r935, %r590;
	ld.global.u32 	%r591, [%rd6+84];
	xor.b32  	%r934, %r934, %r591;
	ld.global.u32 	%r592, [%rd6+88];
	xor.b32  	%r933, %r933, %r592;
	ld.global.u32 	%r593, [%rd6+92];
	xor.b32  	%r932, %r932, %r593;
	ld.global.u32 	%r594, [%rd6+96];
	xor.b32  	%r931, %r931, %r594;
$L__BB0_16:
	and.b32  	%r596, %r558, 32;
	setp.eq.s32 	%p10, %r596, 0;
	@%p10 bra 	$L__BB0_18;
	ld.global.u32 	%r597, [%rd6+100];
	xor.b32  	%r935, %r935, %r597;
	ld.global.u32 	%r598, [%rd6+104];
	xor.b32  	%r934, %r934, %r598;
	ld.global.u32 	%r599, [%rd6+108];
	xor.b32  	%r933, %r933, %r599;
	ld.global.u32 	%r600, [%rd6+112];
	xor.b32  	%r932, %r932, %r600;
	ld.global.u32 	%r601, [%rd6+116];
	xor.b32  	%r931, %r931, %r601;
$L__BB0_18:
	and.b32  	%r603, %r558, 64;
	setp.eq.s32 	%p11, %r603, 0;
	@%p11 bra 	$L__BB0_20;
	ld.global.u32 	%r604, [%rd6+120];
	xor.b32  	%r935, %r935, %r604;
	ld.global.u32 	%r605, [%rd6+124];
	xor.b32  	%r934, %r934, %r605;
	ld.global.u32 	%r606, [%rd6+128];
	xor.b32  	%r933, %r933, %r606;
	ld.global.u32 	%r607, [%rd6+132];
	xor.b32  	%r932, %r932, %r607;
	ld.global.u32 	%r608, [%rd6+136];
	xor.b32  	%r931, %r931, %r608;
$L__BB0_20:
	and.b32  	%r610, %r558, 128;
	setp.eq.s32 	%p12, %r610, 0;
	@%p12 bra 	$L__BB0_22;
	ld.global.u32 	%r611, [%rd6+140];
	xor.b32  	%r935, %r935, %r611;
	ld.global.u32 	%r612, [%rd6+144];
	xor.b32  	%r934, %r934, %r612;
	ld.global.u32 	%r613, [%rd6+148];
	xor.b32  	%r933, %r933, %r613;
	ld.global.u32 	%r614, [%rd6+152];
	xor.b32  	%r932, %r932, %r614;
	ld.global.u32 	%r615, [%rd6+156];
	xor.b32  	%r931, %r931, %r615;
$L__BB0_22:
	and.b32  	%r617, %r558, 256;
	setp.eq.s32 	%p13, %r617, 0;
	@%p13 bra 	$L__BB0_24;
	ld.global.u32 	%r618, [%rd6+160];
	xor.b32  	%r935, %r935, %r618;
	ld.global.u32 	%r619, [%rd6+164];
	xor.b32  	%r934, %r934, %r619;
	ld.global.u32 	%r620, [%rd6+168];
	xor.b32  	%r933, %r933, %r620;
	ld.global.u32 	%r621, [%rd6+172];
	xor.b32  	%r932, %r932, %r621;
	ld.global.u32 	%r622, [%rd6+176];
	xor.b32  	%r931, %r931, %r622;
$L__BB0_24:
	and.b32  	%r624, %r558, 512;
	setp.eq.s32 	%p14, %r624, 0;
	@%p14 bra 	$L__BB0_26;
	ld.global.u32 	%r625, [%rd6+180];
	xor.b32  	%r935, %r935, %r625;
	ld.global.u32 	%r626, [%rd6+184];
	xor.b32  	%r934, %r934, %r626;
	ld.global.u32 	%r627, [%rd6+188];
	xor.b32  	%r933, %r933, %r627;
	ld.global.u32 	%r628, [%rd6+192];
	xor.b32  	%r932, %r932, %r628;
	ld.global.u32 	%r629, [%rd6+196];
	xor.b32  	%r931, %r931, %r629;
$L__BB0_26:
	and.b32  	%r631, %r558, 1024;
	setp.eq.s32 	%p15, %r631, 0;
	@%p15 bra 	$L__BB0_28;
	ld.global.u32 	%r632, [%rd6+200];
	xor.b32  	%r935, %r935, %r632;
	ld.global.u32 	%r633, [%rd6+204];
	xor.b32  	%r934, %r934, %r633;
	ld.global.u32 	%r634, [%rd6+208];
	xor.b32  	%r933, %r933, %r634;
	ld.global.u32 	%r635, [%rd6+212];
	xor.b32  	%r932, %r932, %r635;
	ld.global.u32 	%r636, [%rd6+216];
	xor.b32  	%r931, %r931, %r636;
$L__BB0_28:
	and.b32  	%r638, %r558, 2048;
	setp.eq.s32 	%p16, %r638, 0;
	@%p16 bra 	$L__BB0_30;
	ld.global.u32 	%r639, [%rd6+220];
	xor.b32  	%r935, %r935, %r639;
	ld.global.u32 	%r640, [%rd6+224];
	xor.b32  	%r934, %r934, %r640;
	ld.global.u32 	%r641, [%rd6+228];
	xor.b32  	%r933, %r933, %r641;
	ld.global.u32 	%r642, [%rd6+232];
	xor.b32  	%r932, %r932, %r642;
	ld.global.u32 	%r643, [%rd6+236];
	xor.b32  	%r931, %r931, %r643;
$L__BB0_30:
	and.b32  	%r645, %r558, 4096;
	setp.eq.s32 	%p17, %r645, 0;
	@%p17 bra 	$L__BB0_32;
	ld.global.u32 	%r646, [%rd6+240];
	xor.b32  	%r935, %r935, %r646;
	ld.global.u32 	%r647, [%rd6+244];
	xor.b32  	%r934, %r934, %r647;
	ld.global.u32 	%r648, [%rd6+248];
	xor.b32  	%r933, %r933, %r648;
	ld.global.u32 	%r649, [%rd6+252];
	xor.b32  	%r932, %r932, %r649;
	ld.global.u32 	%r650, [%rd6+256];
	xor.b32  	%r931, %r931, %r650;
$L__BB0_32:
	and.b32  	%r652, %r558, 8192;
	setp.eq.s32 	%p18, %r652, 0;
	@%p18 bra 	$L__BB0_34;
	ld.global.u32 	%r653, [%rd6+260];
	xor.b32  	%r935, %r935, %r653;
	ld.global.u32 	%r654, [%rd6+264];
	xor.b32  	%r934, %r934, %r654;
	ld.global.u32 	%r655, [%rd6+268];
	xor.b32  	%r933, %r933, %r655;
	ld.global.u32 	%r656, [%rd6+272];
	xor.b32  	%r932, %r932, %r656;
	ld.global.u32 	%r657, [%rd6+276];
	xor.b32  	%r931, %r931, %r657;
$L__BB0_34:
	and.b32  	%r659, %r558, 16384;
	setp.eq.s32 	%p19, %r659, 0;
	@%p19 bra 	$L__BB0_36;
	ld.global.u32 	%r660, [%rd6+280];
	xor.b32  	%r935, %r935, %r660;
	ld.global.u32 	%r661, [%rd6+284];
	xor.b32  	%r934, %r934, %r661;
	ld.global.u32 	%r662, [%rd6+288];
	xor.b32  	%r933, %r933, %r662;
	ld.global.u32 	%r663, [%rd6+292];
	xor.b32  	%r932, %r932, %r663;
	ld.global.u32 	%r664, [%rd6+296];
	xor.b32  	%r931, %r931, %r664;
$L__BB0_36:
	and.b32  	%r666, %r558, 32768;
	setp.eq.s32 	%p20, %r666, 0;
	@%p20 bra 	$L__BB0_38;
	ld.global.u32 	%r667, [%rd6+300];
	xor.b32  	%r935, %r935, %r667;
	ld.global.u32 	%r668, [%rd6+304];
	xor.b32  	%r934, %r934, %r668;
	ld.global.u32 	%r669, [%rd6+308];
	xor.b32  	%r933, %r933, %r669;
	ld.global.u32 	%r670, [%rd6+312];
	xor.b32  	%r932, %r932, %r670;
	ld.global.u32 	%r671, [%rd6+316];
	xor.b32  	%r931, %r931, %r671;
$L__BB0_38:
	add.s32 	%r930, %r930, 16;
	setp.ne.s32 	%p21, %r930, 32;
	@%p21 bra 	$L__BB0_6;
	mad.lo.s32 	%r672, %r924, -31, %r15;
	add.s32 	%r924, %r672, 1;
	setp.ne.s32 	%p22, %r924, 5;
	@%p22 bra 	$L__BB0_5;
	st.local.u32 	[%rd1+4], %r935;
	st.local.v2.u32 	[%rd1+8], {%r934, %r933};
	st.local.v2.u32 	[%rd1+16], {%r932, %r931};
	setp.eq.s64 	%p23, %rd4, 1;
	@%p23 bra 	$L__BB0_115;
	mov.b32 	%r931, 0;
	mov.u32 	%r1024, %r931;
	mov.u32 	%r1025, %r931;
	mov.u32 	%r1026, %r931;
	mov.u32 	%r935, %r931;
	mov.u32 	%r1016, %r931;
$L__BB0_42:
	mul.wide.u32 	%rd18, %r1016, 4;
	add.s64 	%rd19, %rd1, %rd18;
	ld.local.u32 	%r190, [%rd19+4];
	shl.b32 	%r191, %r1016, 5;
	mov.b32 	%r1022, 0;
$L__BB0_43:
	.pragma "nounroll";
	shr.u32 	%r675, %r190, %r1022;
	and.b32  	%r676, %r675, 1;
	setp.eq.b32 	%p24, %r676, 1;
	not.pred 	%p25, %p24;
	add.s32 	%r677, %r191, %r1022;
	mul.lo.s32 	%r678, %r677, 5;
	mul.wide.u32 	%rd20, %r678, 4;
	add.s64 	%rd7, %rd5, %rd20;
	@%p25 bra 	$L__BB0_45;
	ld.global.u32 	%r679, [%rd7];
	xor.b32  	%r935, %r935, %r679;
	ld.global.u32 	%r680, [%rd7+4];
	xor.b32  	%r1026, %r1026, %r680;
	ld.global.u32 	%r681, [%rd7+8];
	xor.b32  	%r1025, %r1025, %r681;
	ld.global.u32 	%r682, [%rd7+12];
	xor.b32  	%r1024, %r1024, %r682;
	ld.global.u32 	%r683, [%rd7+16];
	xor.b32  	%r931, %r931, %r683;
$L__BB0_45:
	and.b32  	%r685, %r675, 2;
	setp.eq.s32 	%p26, %r685, 0;
	@%p26 bra 	$L__BB0_47;
	ld.global.u32 	%r686, [%rd7+20];
	xor.b32  	%r935, %r935, %r686;
	ld.global.u32 	%r687, [%rd7+24];
	xor.b32  	%r1026, %r1026, %r687;
	ld.global.u32 	%r688, [%rd7+28];
	xor.b32  	%r1025, %r1025, %r688;
	ld.global.u32 	%r689, [%rd7+32];
	xor.b32  	%r1024, %r1024, %r689;
	ld.global.u32 	%r690, [%rd7+36];
	xor.b32  	%r931, %r931, %r690;
$L__BB0_47:
	and.b32  	%r692, %r675, 4;
	setp.eq.s32 	%p27, %r692, 0;
	@%p27 bra 	$L__BB0_49;
	ld.global.u32 	%r693, [%rd7+40];
	xor.b32  	%r935, %r935, %r693;
	ld.global.u32 	%r694, [%rd7+44];
	xor.b32  	%r1026, %r1026, %r694;
	ld.global.u32 	%r695, [%rd7+48];
	xor.b32  	%r1025, %r1025, %r695;
	ld.global.u32 	%r696, [%rd7+52];
	xor.b32  	%r1024, %r1024, %r696;
	ld.global.u32 	%r697, [%rd7+56];
	xor.b32  	%r931, %r931, %r697;
$L__BB0_49:
	and.b32  	%r699, %r675, 8;
	setp.eq.s32 	%p28, %r699, 0;
	@%p28 bra 	$L__BB0_51;
	ld.global.u32 	%r700, [%rd7+60];
	xor.b32  	%r935, %r935, %r700;
	ld.global.u32 	%r701, [%rd7+64];
	xor.b32  	%r1026, %r1026, %r701;
	ld.global.u32 	%r702, [%rd7+68];
	xor.b32  	%r1025, %r1025, %r702;
	ld.global.u32 	%r703, [%rd7+72];
	xor.b32  	%r1024, %r1024, %r703;
	ld.global.u32 	%r704, [%rd7+76];
	xor.b32  	%r931, %r931, %r704;
$L__BB0_51:
	and.b32  	%r706, %r675, 16;
	setp.eq.s32 	%p29, %r706, 0;
	@%p29 bra 	$L__BB0_53;
	ld.global.u32 	%r707, [%rd7+80];
	xor.b32  	%r935, %r935, %r707;
	ld.global.u32 	%r708, [%rd7+84];
	xor.b32  	%r1026, %r1026, %r708;
	ld.global.u32 	%r709, [%rd7+88];
	xor.b32  	%r1025, %r1025, %r709;
	ld.global.u32 	%r710, [%rd7+92];
	xor.b32  	%r1024, %r1024, %r710;
	ld.global.u32 	%r711, [%rd7+96];
	xor.b32  	%r931, %r931, %r711;
$L__BB0_53:
	and.b32  	%r713, %r675, 32;
	setp.eq.s32 	%p30, %r713, 0;
	@%p30 bra 	$L__BB0_55;
	ld.global.u32 	%r714, [%rd7+100];
	xor.b32  	%r935, %r935, %r714;
	ld.global.u32 	%r715, [%rd7+104];
	xor.b32  	%r1026, %r1026, %r715;
	ld.global.u32 	%r716, [%rd7+108];
	xor.b32  	%r1025, %r1025, %r716;
	ld.global.u32 	%r717, [%rd7+112];
	xor.b32  	%r1024, %r1024, %r717;
	ld.global.u32 	%r718, [%rd7+116];
	xor.b32  	%r931, %r931, %r718;
$L__BB0_55:
	and.b32  	%r720, %r675, 64;
	setp.eq.s32 	%p31, %r720, 0;
	@%p31 bra 	$L__BB0_57;
	ld.global.u32 	%r721, [%rd7+120];
	xor.b32  	%r935, %r935, %r721;
	ld.global.u32 	%r722, [%rd7+124];
	xor.b32  	%r1026, %r1026, %r722;
	ld.global.u32 	%r723, [%rd7+128];
	xor.b32  	%r1025, %r1025, %r723;
	ld.global.u32 	%r724, [%rd7+132];
	xor.b32  	%r1024, %r1024, %r724;
	ld.global.u32 	%r725, [%rd7+136];
	xor.b32  	%r931, %r931, %r725;
$L__BB0_57:
	and.b32  	%r727, %r675, 128;
	setp.eq.s32 	%p32, %r727, 0;
	@%p32 bra 	$L__BB0_59;
	ld.global.u32 	%r728, [%rd7+140];
	xor.b32  	%r935, %r935, %r728;
	ld.global.u32 	%r729, [%rd7+144];
	xor.b32  	%r1026, %r1026, %r729;
	ld.global.u32 	%r730, [%rd7+148];
	xor.b32  	%r1025, %r1025, %r730;
	ld.global.u32 	%r731, [%rd7+152];
	xor.b32  	%r1024, %r1024, %r731;
	ld.global.u32 	%r732, [%rd7+156];
	xor.b32  	%r931, %r931, %r732;
$L__BB0_59:
	and.b32  	%r734, %r675, 256;
	setp.eq.s32 	%p33, %r734, 0;
	@%p33 bra 	$L__BB0_61;
	ld.global.u32 	%r735, [%rd7+160];
	xor.b32  	%r935, %r935, %r735;
	ld.global.u32 	%r736, [%rd7+164];
	xor.b32  	%r1026, %r1026, %r736;
	ld.global.u32 	%r737, [%rd7+168];
	xor.b32  	%r1025, %r1025, %r737;
	ld.global.u32 	%r738, [%rd7+172];
	xor.b32  	%r1024, %r1024, %r738;
	ld.global.u32 	%r739, [%rd7+176];
	xor.b32  	%r931, %r931, %r739;
$L__BB0_61:
	and.b32  	%r741, %r675, 512;
	setp.eq.s32 	%p34, %r741, 0;
	@%p34 bra 	$L__BB0_63;
	ld.global.u32 	%r742, [%rd7+180];
	xor.b32  	%r935, %r935, %r742;
	ld.global.u32 	%r743, [%rd7+184];
	xor.b32  	%r1026, %r1026, %r743;
	ld.global.u32 	%r744, [%rd7+188];
	xor.b32  	%r1025, %r1025, %r744;
	ld.global.u32 	%r745, [%rd7+192];
	xor.b32  	%r1024, %r1024, %r745;
	ld.global.u32 	%r746, [%rd7+196];
	xor.b32  	%r931, %r931, %r746;
$L__BB0_63:
	and.b32  	%r748, %r675, 1024;
	setp.eq.s32 	%p35, %r748, 0;
	@%p35 bra 	$L__BB0_65;
	ld.global.u32 	%r749, [%rd7+200];
	xor.b32  	%r935, %r935, %r749;
	ld.global.u32 	%r750, [%rd7+204];
	xor.b32  	%r1026, %r1026, %r750;
	ld.global.u32 	%r751, [%rd7+208];
	xor.b32  	%r1025, %r1025, %r751;
	ld.global.u32 	%r752, [%rd7+212];
	xor.b32  	%r1024, %r1024, %r752;
	ld.global.u32 	%r753, [%rd7+216];
	xor.b32  	%r931, %r931, %r753;
$L__BB0_65:
	and.b32  	%r755, %r675, 2048;
	setp.eq.s32 	%p36, %r755, 0;
	@%p36 bra 	$L__BB0_67;
	ld.global.u32 	%r756, [%rd7+220];
	xor.b32  	%r935, %r935, %r756;
	ld.global.u32 	%r757, [%rd7+224];
	xor.b32  	%r1026, %r1026, %r757;
	ld.global.u32 	%r758, [%rd7+228];
	xor.b32  	%r1025, %r1025, %r758;
	ld.global.u32 	%r759, [%rd7+232];
	xor.b32  	%r1024, %r1024, %r759;
	ld.global.u32 	%r760, [%rd7+236];
	xor.b32  	%r931, %r931, %r760;
$L__BB0_67:
	and.b32  	%r762, %r675, 4096;
	setp.eq.s32 	%p37, %r762, 0;
	@%p37 bra 	$L__BB0_69;
	ld.global.u32 	%r763, [%rd7+240];
	xor.b32  	%r935, %r935, %r763;
	ld.global.u32 	%r764, [%rd7+244];
	xor.b32  	%r1026, %r1026, %r764;
	ld.global.u32 	%r765, [%rd7+248];
	xor.b32  	%r1025, %r1025, %r765;
	ld.global.u32 	%r766, [%rd7+252];
	xor.b32  	%r1024, %r1024, %r766;
	ld.global.u32 	%r767, [%rd7+256];
	xor.b32  	%r931, %r931, %r767;
$L__BB0_69:
	and.b32  	%r769, %r675, 8192;
	setp.eq.s32 	%p38, %r769, 0;
	@%p38 bra 	$L__BB0_71;
	ld.global.u32 	%r770, [%rd7+260];
	xor.b32  	%r935, %r935, %r770;
	ld.global.u32 	%r771, [%rd7+264];
	xor.b32  	%r1026, %r1026, %r771;
	ld.global.u32 	%r772, [%rd7+268];
	xor.b32  	%r1025, %r1025, %r772;
	ld.global.u32 	%r773, [%rd7+272];
	xor.b32  	%r1024, %r1024, %r773;
	ld.global.u32 	%r774, [%rd7+276];
	xor.b32  	%r931, %r931, %r774;
$L__BB0_71:
	and.b32  	%r776, %r675, 16384;
	setp.eq.s32 	%p39, %r776, 0;
	@%p39 bra 	$L__BB0_73;
	ld.global.u32 	%r777, [%rd7+280];
	xor.b32  	%r935, %r935, %r777;
	ld.global.u32 	%r778, [%rd7+284];
	xor.b32  	%r1026, %r1026, %r778;
	ld.global.u32 	%r779, [%rd7+288];
	xor.b32  	%r1025, %r1025, %r779;
	ld.global.u32 	%r780, [%rd7+292];
	xor.b32  	%r1024, %r1024, %r780;
	ld.global.u32 	%r781, [%rd7+296];
	xor.b32  	%r931, %r931, %r781;
$L__BB0_73:
	and.b32  	%r783, %r675, 32768;
	setp.eq.s32 	%p40, %r783, 0;
	@%p40 bra 	$L__BB0_75;
	ld.global.u32 	%r784, [%rd7+300];
	xor.b32  	%r935, %r935, %r784;
	ld.global.u32 	%r785, [%rd7+304];
	xor.b32  	%r1026, %r1026, %r785;
	ld.global.u32 	%r786, [%rd7+308];
	xor.b32  	%r1025, %r1025, %r786;
	ld.global.u32 	%r787, [%rd7+312];
	xor.b32  	%r1024, %r1024, %r787;
	ld.global.u32 	%r788, [%rd7+316];
	xor.b32  	%r931, %r931, %r788;
$L__BB0_75:
	add.s32 	%r1022, %r1022, 16;
	setp.ne.s32 	%p41, %r1022, 32;
	@%p41 bra 	$L__BB0_43;
	mad.lo.s32 	%r789, %r1016, -31, %r191;
	add.s32 	%r1016, %r789, 1;
	setp.ne.s32 	%p42, %r1016, 5;
	@%p42 bra 	$L__BB0_42;
	st.local.u32 	[%rd1+4], %r935;
	st.local.v2.u32 	[%rd1+8], {%r1026, %r1025};
	st.local.v2.u32 	[%rd1+16], {%r1024, %r931};
	setp.ne.s64 	%p43, %rd4, 3;
	@%p43 bra 	$L__BB0_115;
	mov.b32 	%r931, 0;
	mov.u32 	%r1116, %r931;
	mov.u32 	%r1117, %r931;
	mov.u32 	%r1118, %r931;
	mov.u32 	%r935, %r931;
	mov.u32 	%r1108, %r931;
$L__BB0_79:
	mul.wide.u32 	%rd21, %r1108, 4;
	add.s64 	%rd22, %rd1, %rd21;
	ld.local.u32 	%r366, [%rd22+4];
	shl.b32 	%r367, %r1108, 5;
	mov.b32 	%r1114, 0;
$L__BB0_80:
	.pragma "nounroll";
	shr.u32 	%r792, %r366, %r1114;
	and.b32  	%r793, %r792, 1;
	setp.eq.b32 	%p44, %r793, 1;
	not.pred 	%p45, %p44;
	add.s32 	%r794, %r367, %r1114;
	mul.lo.s32 	%r795, %r794, 5;
	mul.wide.u32 	%rd23, %r795, 4;
	add.s64 	%rd8, %rd5, %rd23;
	@%p45 bra 	$L__BB0_82;
	ld.global.u32 	%r796, [%rd8];
	xor.b32  	%r935, %r935, %r796;
	ld.global.u32 	%r797, [%rd8+4];
	xor.b32  	%r1118, %r1118, %r797;
	ld.global.u32 	%r798, [%rd8+8];
	xor.b32  	%r1117, %r1117, %r798;
	ld.global.u32 	%r799, [%rd8+12];
	xor.b32  	%r1116, %r1116, %r799;
	ld.global.u32 	%r800, [%rd8+16];
	xor.b32  	%r931, %r931, %r800;
$L__BB0_82:
	and.b32  	%r802, %r792, 2;
	setp.eq.s32 	%p46, %r802, 0;
	@%p46 bra 	$L__BB0_84;
	ld.global.u32 	%r803, [%rd8+20];
	xor.b32  	%r935, %r935, %r803;
	ld.global.u32 	%r804, [%rd8+24];
	xor.b32  	%r1118, %r1118, %r804;
	ld.global.u32 	%r805, [%rd8+28];
	xor.b32  	%r1117, %r1117, %r805;
	ld.global.u32 	%r806, [%rd8+32];
	xor.b32  	%r1116, %r1116, %r806;
	ld.global.u32 	%r807, [%rd8+36];
	xor.b32  	%r931, %r931, %r807;
$L__BB0_84:
	and.b32  	%r809, %r792, 4;
	setp.eq.s32 	%p47, %r809, 0;
	@%p47 bra 	$L__BB0_86;
	ld.global.u32 	%r810, [%rd8+40];
	xor.b32  	%r935, %r935, %r810;
	ld.global.u32 	%r811, [%rd8+44];
	xor.b32  	%r1118, %r1118, %r811;
	ld.global.u32 	%r812, [%rd8+48];
	xor.b32  	%r1117, %r1117, %r812;
	ld.global.u32 	%r813, [%rd8+52];
	xor.b32  	%r1116, %r1116, %r813;
	ld.global.u32 	%r814, [%rd8+56];
	xor.b32  	%r931, %r931, %r814;
$L__BB0_86:
	and.b32  	%r816, %r792, 8;
	setp.eq.s32 	%p48, %r816, 0;
	@%p48 bra 	$L__BB0_88;
	ld.global.u32 	%r817, [%rd8+60];
	xor.b32  	%r935, %r935, %r817;
	ld.global.u32 	%r818, [%rd8+64];
	xor.b32  	%r1118, %r1118, %r818;
	ld.global.u32 	%r819, [%rd8+68];
	xor.b32  	%r1117, %r1117, %r819;
	ld.global.u32 	%r820, [%rd8+72];
	xor.b32  	%r1116, %r1116, %r820;
	ld.global.u32 	%r821, [%rd8+76];
	xor.b32  	%r931, %r931, %r821;
$L__BB0_88:
	and.b32  	%r823, %r792, 16;
	setp.eq.s32 	%p49, %r823, 0;
	@%p49 bra 	$L__BB0_90;
	ld.global.u32 	%r824, [%rd8+80];
	xor.b32  	%r935, %r935, %r824;
	ld.global.u32 	%r825, [%rd8+84];
	xor.b32  	%r1118, %r1118, %r825;
	ld.global.u32 	%r826, [%rd8+88];
	xor.b32  	%r1117, %r1117, %r826;
	ld.global.u32 	%r827, [%rd8+92];
	xor.b32  	%r1116, %r1116, %r827;
	ld.global.u32 	%r828, [%rd8+96];
	xor.b32  	%r931, %r931, %r828;
$L__BB0_90:
	and.b32  	%r830, %r792, 32;
	setp.eq.s32 	%p50, %r830, 0;
	@%p50 bra 	$L__BB0_92;
	ld.global.u32 	%r831, [%rd8+100];
	xor.b32  	%r935, %r935, %r831;
	ld.global.u32 	%r832, [%rd8+104];
	xor.b32  	%r1118, %r1118, %r832;
	ld.global.u32 	%r833, [%rd8+108];
	xor.b32  	%r1117, %r1117, %r833;
	ld.global.u32 	%r834, [%rd8+112];
	xor.b32  	%r1116, %r1116, %r834;
	ld.global.u32 	%r835, [%rd8+116];
	xor.b32  	%r931, %r931, %r835;
$L__BB0_92:
	and.b32  	%r837, %r792, 64;
	setp.eq.s32 	%p51, %r837, 0;
	@%p51 bra 	$L__BB0_94;
	ld.global.u32 	%r838, [%rd8+120];
	xor.b32  	%r935, %r935, %r838;
	ld.global.u32 	%r839, [%rd8+124];
	xor.b32  	%r1118, %r1118, %r839;
	ld.global.u32 	%r840, [%rd8+128];
	xor.b32  	%r1117, %r1117, %r840;
	ld.global.u32 	%r841, [%rd8+132];
	xor.b32  	%r1116, %r1116, %r841;
	ld.global.u32 	%r842, [%rd8+136];
	xor.b32  	%r931, %r931, %r842;
$L__BB0_94:
	and.b32  	%r844, %r792, 128;
	setp.eq.s32 	%p52, %r844, 0;
	@%p52 bra 	$L__BB0_96;
	ld.global.u32 	%r845, [%rd8+140];
	xor.b32  	%r935, %r935, %r845;
	ld.global.u32 	%r846, [%rd8+144];
	xor.b32  	%r1118, %r1118, %r846;
	ld.global.u32 	%r847, [%rd8+148];
	xor.b32  	%r1117, %r1117, %r847;
	ld.global.u32 	%r848, [%rd8+152];
	xor.b32  	%r1116, %r1116, %r848;
	ld.global.u32 	%r849, [%rd8+156];
	xor.b32  	%r931, %r931, %r849;
$L__BB0_96:
	and.b32  	%r851, %r792, 256;
	setp.eq.s32 	%p53, %r851, 0;
	@%p53 bra 	$L__BB0_98;
	ld.global.u32 	%r852, [%rd8+160];
	xor.b32  	%r935, %r935, %r852;
	ld.global.u32 	%r853, [%rd8+164];
	xor.b32  	%r1118, %r1118, %r853;
	ld.global.u32 	%r854, [%rd8+168];
	xor.b32  	%r1117, %r1117, %r854;
	ld.global.u32 	%r855, [%rd8+172];
	xor.b32  	%r1116, %r1116, %r855;
	ld.global.u32 	%r856, [%rd8+176];
	xor.b32  	%r931, %r931, %r856;
$L__BB0_98:
	and.b32  	%r858, %r792, 512;
	setp.eq.s32 	%p54, %r858, 0;
	@%p54 bra 	$L__BB0_100;
	ld.global.u32 	%r859, [%rd8+180];
	xor.b32  	%r935, %r935, %r859;
	ld.global.u32 	%r860, [%rd8+184];
	xor.b32  	%r1118, %r1118, %r860;
	ld.global.u32 	%r861, [%rd8+188];
	xor.b32  	%r1117, %r1117, %r861;
	ld.global.u32 	%r862, [%rd8+192];
	xor.b32  	%r1116, %r1116, %r862;
	ld.global.u32 	%r863, [%rd8+196];
	xor.b32  	%r931, %r931, %r863;
$L__BB0_100:
	and.b32  	%r865, %r792, 1024;
	setp.eq.s32 	%p55, %r865, 0;
	@%p55 bra 	$L__BB0_102;
	ld.global.u32 	%r866, [%rd8+200];
	xor.b32  	%r935, %r935, %r866;
	ld.global.u32 	%r867, [%rd8+204];
	xor.b32  	%r1118, %r1118, %r867;
	ld.global.u32 	%r868, [%rd8+208];
	xor.b32  	%r1117, %r1117, %r868;
	ld.global.u32 	%r869, [%rd8+212];
	xor.b32  	%r1116, %r1116, %r869;
	ld.global.u32 	%r870, [%rd8+216];
	xor.b32  	%r931, %r931, %r870;
$L__BB0_102:
	and.b32  	%r872, %r792, 2048;
	setp.eq.s32 	%p56, %r872, 0;
	@%p56 bra 	$L__BB0_104;
	ld.global.u32 	%r873, [%rd8+220];
	xor.b32  	%r935, %r935, %r873;
	ld.global.u32 	%r874, [%rd8+224];
	xor.b32  	%r1118, %r1118, %r874;
	ld.global.u32 	%r875, [%rd8+228];
	xor.b32  	%r1117, %r1117, %r875;
	ld.global.u32 	%r876, [%rd8+232];
	xor.b32  	%r1116, %r1116, %r876;
	ld.global.u32 	%r877, [%rd8+236];
	xor.b32  	%r931, %r931, %r877;
$L__BB0_104:
	and.b32  	%r879, %r792, 4096;
	setp.eq.s32 	%p57, %r879, 0;
	@%p57 bra 	$L__BB0_106;
	ld.global.u32 	%r880, [%rd8+240];
	xor.b32  	%r935, %r935, %r880;
	ld.global.u32 	%r881, [%rd8+244];
	xor.b32  	%r1118, %r1118, %r881;
	ld.global.u32 	%r882, [%rd8+248];
	xor.b32  	%r1117, %r1117, %r882;
	ld.global.u32 	%r883, [%rd8+252];
	xor.b32  	%r1116, %r1116, %r883;
	ld.global.u32 	%r884, [%rd8+256];
	xor.b32  	%r931, %r931, %r884;
$L__BB0_106:
	and.b32  	%r886, %r792, 8192;
	setp.eq.s32 	%p58, %r886, 0;
	@%p58 bra 	$L__BB0_108;
	ld.global.u32 	%r887, [%rd8+260];
	xor.b32  	%r935, %r935, %r887;
	ld.global.u32 	%r888, [%rd8+264];
	xor.b32  	%r1118, %r1118, %r888;
	ld.global.u32 	%r889, [%rd8+268];
	xor.b32  	%r1117, %r1117, %r889;
	ld.global.u32 	%r890, [%rd8+272];
	xor.b32  	%r1116, %r1116, %r890;
	ld.global.u32 	%r891, [%rd8+276];
	xor.b32  	%r931, %r931, %r891;
$L__BB0_108:
	and.b32  	%r893, %r792, 16384;
	setp.eq.s32 	%p59, %r893, 0;
	@%p59 bra 	$L__BB0_110;
	ld.global.u32 	%r894, [%rd8+280];
	xor.b32  	%r935, %r935, %r894;
	ld.global.u32 	%r895, [%rd8+284];
	xor.b32  	%r1118, %r1118, %r895;
	ld.global.u32 	%r896, [%rd8+288];
	xor.b32  	%r1117, %r1117, %r896;
	ld.global.u32 	%r897, [%rd8+292];
	xor.b32  	%r1116, %r1116, %r897;
	ld.global.u32 	%r898, [%rd8+296];
	xor.b32  	%r931, %r931, %r898;
$L__BB0_110:
	and.b32  	%r900, %r792, 32768;
	setp.eq.s32 	%p60, %r900, 0;
	@%p60 bra 	$L__BB0_112;
	ld.global.u32 	%r901, [%rd8+300];
	xor.b32  	%r935, %r935, %r901;
	ld.global.u32 	%r902, [%rd8+304];
	xor.b32  	%r1118, %r1118, %r902;
	ld.global.u32 	%r903, [%rd8+308];
	xor.b32  	%r1117, %r1117, %r903;
	ld.global.u32 	%r904, [%rd8+312];
	xor.b32  	%r1116, %r1116, %r904;
	ld.global.u32 	%r905, [%rd8+316];
	xor.b32  	%r931, %r931, %r905;
$L__BB0_112:
	add.s32 	%r1114, %r1114, 16;
	setp.ne.s32 	%p61, %r1114, 32;
	@%p61 bra 	$L__BB0_80;
	mad.lo.s32 	%r906, %r1108, -31, %r367;
	add.s32 	%r1108, %r906, 1;
	setp.ne.s32 	%p62, %r1108, 5;
	@%p62 bra 	$L__BB0_79;
	st.local.u32 	[%rd1+4], %r935;
	st.local.v2.u32 	[%rd1+8], {%r1118, %r1117};
	st.local.v2.u32 	[%rd1+16], {%r1116, %r931};
$L__BB0_115:
	shr.u64 	%rd27, %rd3, 2;
	add.s32 	%r918, %r918, 1;
	setp.gt.u64 	%p63, %rd3, 3;
	@%p63 bra 	$L__BB0_3;
$L__BB0_116:
	shr.u32 	%r907, %r935, 2;
	xor.b32  	%r908, %r907, %r935;
	shl.b32 	%r909, %r931, 4;
	shl.b32 	%r910, %r908, 1;
	xor.b32  	%r911, %r910, %r909;
	xor.b32  	%r912, %r911, %r908;
	xor.b32  	%r913, %r912, %r931;
	add.s32 	%r914, %r2, %r913;
	add.s32 	%r915, %r914, 362437;
	cvt.rn.f32.u32 	%f1, %r915;
	fma.rn.f32 	%f2, %f1, 0f2F800000, 0f2F000000;
	fma.rn.f32 	%f3, %f2, 0f40000000, 0fBF800000;
	cvta.to.global.u64 	%rd24, %rd10;
	shl.b64 	%rd25, %rd2, 2;
	add.s64 	%rd26, %rd24, %rd25;
	st.global.f32 	[%rd26], %f3;
$L__BB0_117:
	ret;

}


// ===== COMPILED SASS (sm_100) =====

	.target	sm_100

	.elftype	@"ET_EXEC"


//--------------------- .note.nv.tkinfo           --------------------------
	.section	.note.nv.tkinfo,"",@"SHT_NOTE"
	.sectionflags	@"SHF_NOTE_NV_TKINFO"
	.tkinfo
        /*0018*/ 	.word	0x00000002
        /*0030*/ 	.string	""
        /*0030*/ 	.string	"ptxas"
        /*0030*/ 	.string	"Cuda compilation tools, release 13.0, V13.0.88"
        /*0030*/ 	.string	"Build cuda_13.0.r13.0/compiler.36424714_0"
        /*0030*/ 	.string	"-arch sm_100 -m 64 "



//--------------------- .note.nv.cuinfo           --------------------------
	.section	.note.nv.cuinfo,"",@"SHT_NOTE"
	.sectionflags	@"SHF_NOTE_NV_CUINFO"
        /*0018*/ 	.short	0x0002
        /*001a*/ 	.short	0x0064
        /*001c*/ 	.short	0x0082
	.zero		2


//--------------------- .nv.info                  --------------------------
	.section	.nv.info,"",@"SHT_CUDA_INFO"
	.align	4


	//----- nvinfo : EIATTR_REGCOUNT
	.align		4
        /*0000*/ 	.byte	0x04, 0x2f
        /*0002*/ 	.short	(.L_10 - .L_9)
	.align		4
.L_9:
        /*0004*/ 	.word	index@(_Z11init_randomPfiy)
        /*0008*/ 	.word	0x0000001f


	//----- nvinfo : EIATTR_FRAME_SIZE
	.align		4
.L_10:
        /*000c*/ 	.byte	0x04, 0x11
        /*000e*/ 	.short	(.L_12 - .L_11)
	.align		4
.L_11:
        /*0010*/ 	.word	index@(_Z11init_randomPfiy)
        /*0014*/ 	.word	0x00000030


	//----- nvinfo : EIATTR_MIN_STACK_SIZE
	.align		4
.L_12:
        /*0018*/ 	.byte	0x04, 0x12
        /*001a*/ 	.short	(.L_14 - .L_13)
	.align		4
.L_13:
        /*001c*/ 	.word	index@(_Z11init_randomPfiy)
        /*0020*/ 	.word	0x00000030
.L_14:


//--------------------- .nv.compat                --------------------------
	.section	.nv.compat,"",@"SHT_CUDA_COMPAT_INFO"
	.align	4
        /*0000*/ 	.byte	0x02, 0x09, 0x00, 0x00, 0x02, 0x02, 0x01, 0x00, 0x02, 0x05, 0x05, 0x00, 0x03, 0x07, 0x01, 0x01
        /*0010*/ 	.byte	0x02, 0x03, 0x00, 0x00, 0x02, 0x06, 0x01, 0x00, 0x04, 0x0b, 0x08, 0x00, 0x09, 0x00, 0x00, 0x00
        /*0020*/ 	.byte	0x00, 0x00, 0x00, 0x00


//--------------------- .nv.info._Z11init_randomPfiy --------------------------
	.section	.nv.info._Z11init_randomPfiy,"",@"SHT_CUDA_INFO"
	.sectionflags	@""
	.align	4


	//----- nvinfo : EIATTR_CUDA_API_VERSION
	.align		4
        /*0000*/ 	.byte	0x04, 0x37
        /*0002*/ 	.short	(.L_16 - .L_15)
.L_15:
        /*0004*/ 	.word	0x00000082


	//----- nvinfo : EIATTR_KPARAM_INFO
	.align		4
.L_16:
        /*0008*/ 	.byte	0x04, 0x17
        /*000a*/ 	.short	(.L_18 - .L_17)
.L_17:
        /*000c*/ 	.word	0x00000000
        /*0010*/ 	.short	0x0002
        /*0012*/ 	.short	0x0010
        /*0014*/ 	.byte	0x00, 0xf0, 0x21, 0x00


	//----- nvinfo : EIATTR_KPARAM_INFO
	.align		4
.L_18:
        /*0018*/ 	.byte	0x04, 0x17
        /*001a*/ 	.short	(.L_20 - .L_19)
.L_19:
        /*001c*/ 	.word	0x00000000
        /*0020*/ 	.short	0x0001
        /*0022*/ 	.short	0x0008
        /*0024*/ 	.byte	0x00, 0xf0, 0x11, 0x00


	//----- nvinfo : EIATTR_KPARAM_INFO
	.align		4
.L_20:
        /*0028*/ 	.byte	0x04, 0x17
        /*002a*/ 	.short	(.L_22 - .L_21)
.L_21:
        /*002c*/ 	.word	0x00000000
        /*0030*/ 	.short	0x0000
        /*0032*/ 	.short	0x0000
        /*0034*/ 	.byte	0x00, 0xf5, 0x21, 0x00


	//----- nvinfo : EIATTR_SPARSE_MMA_MASK
	.align		4
.L_22:
        /*0038*/ 	.byte	0x03, 0x50
        /*003a*/ 	.short	0x0000


	//----- nvinfo : EIATTR_MAXREG_COUNT
	.align		4
        /*003c*/ 	.byte	0x03, 0x1b
        /*003e*/ 	.short	0x00ff


	//----- nvinfo : EIATTR_MERCURY_ISA_VERSION
	.align		4
        /*0040*/ 	.byte	0x03, 0x5f
        /*0042*/ 	.short	0x0101


	//----- nvinfo : EIATTR_VRC_CTA_INIT_COUNT
	.align		4
        /*0044*/ 	.byte	0x02, 0x4a
	.zero		1
	.zero		1


	//----- nvinfo : EIATTR_EXIT_INSTR_OFFSETS
	.align		4
        /*0048*/ 	.byte	0x04, 0x1c
        /*004a*/ 	.short	(.L_24 - .L_23)


	//   ....[0]....
.L_23:
        /*004c*/ 	.word	0x00000080


	//   ....[1]....
        /*0050*/ 	.word	0x00002820


	//----- nvinfo : EIATTR_CRS_STACK_SIZE
	.align		4
.L_24:
        /*0054*/ 	.byte	0x04, 0x1e
        /*0056*/ 	.short	(.L_26 - .L_25)
.L_25:
        /*0058*/ 	.word	0x00000000


	//----- nvinfo : EIATTR_CBANK_PARAM_SIZE
	.align		4
.L_26:
        /*005c*/ 	.byte	0x03, 0x19
        /*005e*/ 	.short	0x0018


	//----- nvinfo : EIATTR_PARAM_CBANK
	.align		4
        /*0060*/ 	.byte	0x04, 0x0a
        /*0062*/ 	.short	(.L_28 - .L_27)
	.align		4
.L_27:
        /*0064*/ 	.word	index@(.nv.constant0._Z11init_randomPfiy)
        /*0068*/ 	.short	0x0380
        /*006a*/ 	.short	0x0018


	//----- nvinfo : EIATTR_SW_WAR
	.align		4
.L_28:
        /*006c*/ 	.byte	0x04, 0x36
        /*006e*/ 	.short	(.L_30 - .L_29)
.L_29:
        /*0070*/ 	.word	0x00000008
.L_30:


//--------------------- .nv.callgraph             --------------------------
	.section	.nv.callgraph,"",@"SHT_CUDA_CALLGRAPH"
	.align	4
	.sectionentsize	8
	.align		4
        /*0000*/ 	.word	0x00000000
	.align		4
        /*0004*/ 	.word	0xffffffff
	.align		4
        /*0008*/ 	.word	0x00000000
	.align		4
        /*000c*/ 	.word	0xfffffffe
	.align		4
        /*0010*/ 	.word	0x00000000
	.align		4
        /*0014*/ 	.word	0xfffffffd
	.align		4
        /*0018*/ 	.word	0x00000000
	.align		4
        /*001c*/ 	.word	0xfffffffc


//--------------------- .nv.constant4             --------------------------
	.section	.nv.constant4,"a",@progbits
	.align	8
	.align		8
.nv.constant4:
        /*0000*/ 	.dword	precalc_xorwow_matrix
	.align		8
        /*0008*/ 	.dword	precalc_xorwow_offset_matrix
	.align		8
        /*0010*/ 	.dword	mrg32k3aM1
	.align		8
        /*0018*/ 	.dword	mrg32k3aM2
	.align		8
        /*0020*/ 	.dword	mrg32k3aM1SubSeq
	.align		8
        /*0028*/ 	.dword	mrg32k3aM2SubSeq
	.align		8
        /*0030*/ 	.dword	mrg32k3aM1Seq
	.align		8
        /*0038*/ 	.dword	mrg32k3aM2Seq


//--------------------- .nv.constant3             --------------------------
	.section	.nv.constant3,"a",@progbits
	.align	8
.nv.constant3:
	.type		__cr_lgamma_table,@object
	.size		__cr_lgamma_table,(.L_8 - __cr_lgamma_table)
__cr_lgamma_table:
        /*0000*/ 	.byte	0x00, 0x00, 0x00, 0x00, 0x00, 0x00, 0x00, 0x00, 0x00, 0x00, 0x00, 0x00, 0x00, 0x00, 0x00, 0x00
        /*0010*/ 	.byte	0xef, 0x39, 0xfa, 0xfe, 0x42, 0x2e, 0xe6, 0x3f, 0x02, 0x20, 0x2a, 0xfa, 0x0b, 0xab, 0xfc, 0x3f
        /*0020*/ 	.byte	0xf9, 0x2c, 0x92, 0x7c, 0xa7, 0x6c, 0x09, 0x40, 0xc9, 0x79, 0x44, 0x3c, 0x64, 0x26, 0x13, 0x40
        /*0030*/ 	.byte	0xca, 0x01, 0xcf, 0x3a, 0x27, 0x51, 0x1a, 0x40, 0x30, 0xcc, 0x2d, 0xf3, 0xe1, 0x0c, 0x21, 0x40
        /*0040*/ 	.byte	0x0d, 0xb7, 0xfc, 0x82, 0x8e, 0x35, 0x25, 0x40
.L_8:


//--------------------- .text._Z11init_randomPfiy --------------------------
	.section	.text._Z11init_randomPfiy,"ax",@progbits
	.align	128
        .global         _Z11init_randomPfiy
        .type           _Z11init_randomPfiy,@function
        .size           _Z11init_randomPfiy,(.L_x_12 - _Z11init_randomPfiy)
        .other          _Z11init_randomPfiy,@"STO_CUDA_ENTRY STV_DEFAULT"
_Z11init_randomPfiy:
.text._Z11init_randomPfiy:
[----:B------:R-:W0:Y:S01]  /*0000*/  LDC R1, c[0x0][0x37c] ;  /* 0x0000df00ff017b82 */ /* 0x000e220000000800 */
[----:B------:R-:W1:Y:S07]  /*0010*/  S2R R3, SR_TID.X ;  /* 0x0000000000037919 */ /* 0x000e6e0000002100 */
[----:B------:R-:W1:Y:S01]  /*0020*/  S2UR UR4, SR_CTAID.X ;  /* 0x00000000000479c3 */ /* 0x000e620000002500 */
[----:B------:R-:W2:Y:S01]  /*0030*/  LDCU UR5, c[0x0][0x388] ;  /* 0x00007100ff0577ac */ /* 0x000ea20008000800 */
[----:B0-----:R-:W-:-:S06]  /*0040*/  VIADD R1, R1, 0xffffffd0 ;  /* 0xffffffd001017836 */ /* 0x001fcc0000000000 */
[----:B------:R-:W1:Y:S02]  /*0050*/  LDC R10, c[0x0][0x360] ;  /* 0x0000d800ff0a7b82 */ /* 0x000e640000000800 */
[----:B-1----:R-:W-:-:S05]  /*0060*/  IMAD R10, R10, UR4, R3 ;  /* 0x000000040a0a7c24 */ /* 0x002fca000f8e0203 */
[----:B--2---:R-:W-:-:S13]  /*0070*/  ISETP.GE.AND P0, PT, R10, UR5, PT ;  /* 0x000000050a007c0c */ /* 0x004fda000bf06270 */
[----:B------:R-:W-:Y:S05]  /*0080*/  @P0 EXIT ;  /* 0x000000000000094d */ /* 0x000fea0003800000 */
[----:B------:R-:W0:Y:S01]  /*0090*/  LDC.64 R2, c[0x0][0x390] ;  /* 0x0000e400ff027b82 */ /* 0x000e220000000a00 */
[----:B------:R-:W-:Y:S01]  /*00a0*/  ISETP.NE.AND P0, PT, R10, RZ, PT ;  /* 0x000000ff0a00720c */ /* 0x000fe20003f05270 */
[----:B------:R-:W1:Y:S01]  /*00b0*/  LDCU.64 UR6, c[0x0][0x358] ;  /* 0x00006b00ff0677ac */ /* 0x000e620008000a00 */
[----:B------:R-:W-:Y:S01]  /*00c0*/  BSSY.RECONVERGENT B0, `(.L_x_0) ;  /* 0x000025e000007945 */ /* 0x000fe20003800200 */
[----:B0-----:R-:W-:Y:S02]  /*00d0*/  LOP3.LUT R0, R2, 0xaad26b49, RZ, 0x3c, !PT ;  /* 0xaad26b4902007812 */ /* 0x001fe400078e3cff */
[----:B------:R-:W-:-:S03]  /*00e0*/  LOP3.LUT R2, R3, 0xf7dcefdd, RZ, 0x3c, !PT ;  /* 0xf7dcefdd03027812 */ /* 0x000fc600078e3cff */
[----:B------:R-:W-:Y:S02]  /*00f0*/  IMAD R0, R0, 0x4182bed5, RZ ;  /* 0x4182bed500007824 */ /* 0x000fe400078e02ff */
[----:B------:R-:W-:Y:S02]  /*0100*/  IMAD R9, R2, -0x658354e5, RZ ;  /* 0x9a7cab1b02097824 */ /* 0x000fe400078e02ff */
[C---:B------:R-:W-:Y:S01]  /*0110*/  VIADD R5, R0.reuse, 0x583f19 ;  /* 0x00583f1900057836 */ /* 0x040fe20000000000 */
[C---:B------:R-:W-:Y:S01]  /*0120*/  LOP3.LUT R6, R0.reuse, 0x159a55e5, RZ, 0x3c, !PT ;  /* 0x159a55e500067812 */ /* 0x040fe200078e3cff */
[C---:B------:R-:W-:Y:S01]  /*0130*/  VIADD R3, R0.reuse, 0x75bcd15 ;  /* 0x075bcd1500037836 */ /* 0x040fe20000000000 */
[----:B------:R-:W-:Y:S01]  /*0140*/  IADD3 R2, PT, PT, R0, 0x64f0c9, R9 ;  /* 0x0064f0c900027810 */ /* 0x000fe20007ffe009 */
[C---:B------:R-:W-:Y:S01]  /*0150*/  VIADD R7, R9.reuse, 0x1f123bb5 ;  /* 0x1f123bb509077836 */ /* 0x040fe20000000000 */
[----:B------:R-:W-:Y:S02]  /*0160*/  LOP3.LUT R4, R9, 0x5491333, RZ, 0x3c, !PT ;  /* 0x0549133309047812 */ /* 0x000fe400078e3cff */
[----:B------:R-:W-:Y:S01]  /*0170*/  SHF.R.S32.HI R0, RZ, 0x1f, R10 ;  /* 0x0000001fff007819 */ /* 0x000fe2000001140a */
[----:B------:R0:W-:Y:S04]  /*0180*/  STL.64 [R1], R2 ;  /* 0x0000000201007387 */ /* 0x0001e80000100a00 */
[----:B------:R0:W-:Y:S04]  /*0190*/  STL.64 [R1+0x8], R6 ;  /* 0x0000080601007387 */ /* 0x0001e80000100a00 */
[----:B------:R0:W-:Y:S01]  /*01a0*/  STL.64 [R1+0x10], R4 ;  /* 0x0000100401007387 */ /* 0x0001e20000100a00 */
[----:B-1----:R-:W-:Y:S05]  /*01b0*/  @!P0 BRA `(.L_x_1) ;  /* 0x0000002400388947 */ /* 0x002fea0003800000 */
[----:B------:R-:W-:Y:S02]  /*01c0*/  IMAD.MOV.U32 R13, RZ, RZ, R0 ;  /* 0x000000ffff0d7224 */ /* 0x000fe400078e0000 */
[----:B------:R-:W-:Y:S02]  /*01d0*/  IMAD.MOV.U32 R11, RZ, RZ, RZ ;  /* 0x000000ffff0b7224 */ /* 0x000fe400078e00ff */
[----:B0-----:R-:W-:-:S07]  /*01e0*/  IMAD.MOV.U32 R2, RZ, RZ, R10 ;  /* 0x000000ffff027224 */ /* 0x001fce00078e000a */
.L_x_10:
[----:B------:R-:W-:Y:S01]  /*01f0*/  LOP3.LUT R0, R2, 0x3, RZ, 0xc0, !PT ;  /* 0x0000000302007812 */ /* 0x000fe200078ec0ff */
[----:B------:R-:W-:Y:S03]  /*0200*/  BSSY.RECONVERGENT B1, `(.L_x_2) ;  /* 0x0000243000017945 */ /* 0x000fe60003800200 */
[----:B------:R-:W-:-:S04]  /*0210*/  ISETP.NE.U32.AND P0, PT, R0, RZ, PT ;  /* 0x000000ff0000720c */ /* 0x000fc80003f05070 */
[----:B------:R-:W-:-:S13]  /*0220*/  ISETP.NE.AND.EX P0, PT, RZ, RZ, PT, P0 ;  /* 0x000000ffff00720c */ /* 0x000fda0003f05300 */
[----:B0-----:R-:W-:Y:S05]  /*0230*/  @!P0 BRA `(.L_x_3) ;  /* 0x0000002000fc8947 */ /* 0x001fea0003800000 */
[----:B------:R-:W0:Y:S01]  /*0240*/  LDC.64 R8, c[0x4][RZ] ;  /* 0x01000000ff087b82 */ /* 0x000e220000000a00 */
[----:B------:R-:W-:Y:S01]  /*0250*/  IMAD.MOV.U32 R0, RZ, RZ, RZ ;  /* 0x000000ffff007224 */ /* 0x000fe200078e00ff */
[----:B------:R-:W-:Y:S02]  /*0260*/  CS2R R4, SRZ ;  /* 0x0000000000047805 */ /* 0x000fe4000001ff00 */
[----:B------:R-:W-:Y:S01]  /*0270*/  CS2R R6, SRZ ;  /* 0x0000000000067805 */ /* 0x000fe2000001ff00 */
[----:B------:R-:W-:Y:S02]  /*0280*/  IMAD.MOV.U32 R3, RZ, RZ, RZ ;  /* 0x000000ffff037224 */ /* 0x000fe400078e00ff */
[----:B0-----:R-:W-:-:S07]  /*0290*/  IMAD.WIDE.U32 R8, R11, 0xc80, R8 ;  /* 0x00000c800b087825 */ /* 0x001fce00078e0008 */
.L_x_5:
[----:B------:R-:W-:-:S06]  /*02a0*/  IMAD R12, R0, 0x4, R1 ;  /* 0x00000004000c7824 */ /* 0x000fcc00078e0201 */
[----:B------:R-:W5:Y:S01]  /*02b0*/  LDL R12, [R12+0x4] ;  /* 0x000004000c0c7983 */ /* 0x000f620000100800 */
[----:B------:R-:W-:-:S05]  /*02c0*/  UMOV UR4, URZ ;  /* 0x000000ff00047c82 */ /* 0x000fca0008000000 */
.L_x_4:
[----:B-----5:R-:W-:Y:S01]  /*02d0*/  SHF.R.U32.HI R22, RZ, UR4, R12 ;  /* 0x00000004ff167c19 */ /* 0x020fe2000801160c */
[----:B------:R-:W-:-:S03]  /*02e0*/  IMAD.SHL.U32 R14, R0, 0x20, RZ ;  /* 0x00000020000e7824 */ /* 0x000fc600078e00ff */
[----:B------:R-:W-:Y:S01]  /*02f0*/  LOP3.LUT R15, R22, 0x1, RZ, 0xc0, !PT ;  /* 0x00000001160f7812 */ /* 0x000fe200078ec0ff */
[----:B------:R-:W-:-:S03]  /*0300*/  VIADD R14, R14, UR4 ;  /* 0x000000040e0e7c36 */ /* 0x000fc60008000000 */
[----:B------:R-:W-:Y:S01]  /*0310*/  ISETP.NE.U32.AND P0, PT, R15, 0x1, PT ;  /* 0x000000010f00780c */ /* 0x000fe20003f05070 */
[----:B------:R-:W-:-:S03]  /*0320*/  IMAD R15, R14, 0x5, RZ ;  /* 0x000000050e0f7824 */ /* 0x000fc600078e02ff */
[----:B------:R-:W-:Y:S01]  /*0330*/  R2P PR, R22, 0x7e ;  /* 0x0000007e16007804 */ /* 0x000fe20000000000 */
[----:B------:R-:W-:-:S08]  /*0340*/  IMAD.WIDE.U32 R14, R15, 0x4, R8 ;  /* 0x000000040f0e7825 */ /* 0x000fd000078e0008 */
[----:B------:R-:W2:Y:S04]  /*0350*/  @!P0 LDG.E R16, desc[UR6][R14.64+0x10] ;  /* 0x000010060e108981 */ /* 0x000ea8000c1e1900 */
[----:B------:R-:W3:Y:S04]  /*0360*/  @P1 LDG.E R18, desc[UR6][R14.64+0x24] ;  /* 0x000024060e121981 */ /* 0x000ee8000c1e1900 */
[----:B------:R-:W4:Y:S04]  /*0370*/  @P2 LDG.E R20, desc[UR6][R14.64+0x38] ;  /* 0x000038060e142981 */ /* 0x000f28000c1e1900 */
[----:B------:R-:W4:Y:S04]  /*0380*/  @P3 LDG.E R24, desc[UR6][R14.64+0x4c] ;  /* 0x00004c060e183981 */ /* 0x000f28000c1e1900 */
[----:B------:R-:W4:Y:S04]  /*0390*/  @P4 LDG.E R26, desc[UR6][R14.64+0x60] ;  /* 0x000060060e1a4981 */ /* 0x000f28000c1e1900 */
[----:B------:R-:W4:Y:S04]  /*03a0*/  @!P0 LDG.E R17, desc[UR6][R14.64+0x4] ;  /* 0x000004060e118981 */ /* 0x000f28000c1e1900 */
[----:B------:R-:W4:Y:S04]  /*03b0*/  @!P0 LDG.E R19, desc[UR6][R14.64+0xc] ;  /* 0x00000c060e138981 */ /* 0x000f28000c1e1900 */
[----:B------:R-:W4:Y:S04]  /*03c0*/  @P1 LDG.E R21, desc[UR6][R14.64+0x18] ;  /* 0x000018060e151981 */ /* 0x000f28000c1e1900 */
[----:B------:R-:W4:Y:S04]  /*03d0*/  @P3 LDG.E R23, desc[UR6][R14.64+0x40] ;  /* 0x000040060e173981 */ /* 0x000f28000c1e1900 */
[----:B------:R-:W4:Y:S04]  /*03e0*/  @P5 LDG.E R25, desc[UR6][R14.64+0x70] ;  /* 0x000070060e195981 */ /* 0x000f28000c1e1900 */
[----:B------:R-:W4:Y:S01]  /*03f0*/  @P6 LDG.E R28, desc[UR6][R14.64+0x88] ;  /* 0x000088060e1c6981 */ /* 0x000f22000c1e1900 */
[----:B--2---:R-:W-:-:S03]  /*0400*/  @!P0 LOP3.LUT R5, R5, R16, RZ, 0x3c, !PT ;  /* 0x0000001005058212 */ /* 0x004fc600078e3cff */
[----:B------:R-:W2:Y:S01]  /*0410*/  @!P0 LDG.E R16, desc[UR6][R14.64] ;  /* 0x000000060e108981 */ /* 0x000ea2000c1e1900 */
[----:B---3--:R-:W-:-:S03]  /*0420*/  @P1 LOP3.LUT R5, R5, R18, RZ, 0x3c, !PT ;  /* 0x0000001205051212 */ /* 0x008fc600078e3cff */
[----:B------:R-:W3:Y:S01]  /*0430*/  @!P0 LDG.E R18, desc[UR6][R14.64+0x8] ;  /* 0x000008060e128981 */ /* 0x000ee2000c1e1900 */
[----:B----4-:R-:W-:-:S03]  /*0440*/  @P2 LOP3.LUT R5, R5, R20, RZ, 0x3c, !PT ;  /* 0x0000001405052212 */ /* 0x010fc600078e3cff */
[----:B------:R-:W4:Y:S01]  /*0450*/  @P1 LDG.E R20, desc[UR6][R14.64+0x14] ;  /* 0x000014060e141981 */ /* 0x000f22000c1e1900 */
[----:B------:R-:W-:-:S03]  /*0460*/  @P3 LOP3.LUT R5, R5, R24, RZ, 0x3c, !PT ;  /* 0x0000001805053212 */ /* 0x000fc600078e3cff */
[----:B------:R-:W4:Y:S01]  /*0470*/  @P5 LDG.E R24, desc[UR6][R14.64+0x74] ;  /* 0x000074060e185981 */ /* 0x000f22000c1e1900 */
[----:B------:R-:W-:-:S03]  /*0480*/  @P4 LOP3.LUT R5, R5, R26, RZ, 0x3c, !PT ;  /* 0x0000001a05054212 */ /* 0x000fc600078e3cff */
[----:B------:R-:W4:Y:S01]  /*0490*/  @P3 LDG.E R26, desc[UR6][R14.64+0x44] ;  /* 0x000044060e1a3981 */ /* 0x000f22000c1e1900 */
[----:B------:R-:W-:-:S03]  /*04a0*/  @!P0 LOP3.LUT R6, R6, R17, RZ, 0x3c, !PT ;  /* 0x0000001106068212 */ /* 0x000fc600078e3cff */
[----:B------:R-:W4:Y:S01]  /*04b0*/  @P1 LDG.E R17, desc[UR6][R14.64+0x20] ;  /* 0x000020060e111981 */ /* 0x000f22000c1e1900 */
[----:B------:R-:W-:-:S03]  /*04c0*/  @!P0 LOP3.LUT R4, R4, R19, RZ, 0x3c, !PT ;  /* 0x0000001304048212 */ /* 0x000fc600078e3cff */
[----:B------:R-:W4:Y:S01]  /*04d0*/  @P2 LDG.E R19, desc[UR6][R14.64+0x2c] ;  /* 0x00002c060e132981 */ /* 0x000f22000c1e1900 */
[----:B------:R-:W-:-:S03]  /*04e0*/  @P1 LOP3.LUT R6, R6, R21, RZ, 0x3c, !PT ;  /* 0x0000001506061212 */ /* 0x000fc600078e3cff */
[----:B------:R-:W4:Y:S01]  /*04f0*/  @P2 LDG.E R21, desc[UR6][R14.64+0x34] ;  /* 0x000034060e152981 */ /* 0x000f22000c1e1900 */
[----:B--2---:R-:W-:-:S03]  /*0500*/  @!P0 LOP3.LUT R3, R3, R16, RZ, 0x3c, !PT ;  /* 0x0000001003038212 */ /* 0x004fc600078e3cff */
[----:B------:R-:W2:Y:S01]  /*0510*/  @P1 LDG.E R16, desc[UR6][R14.64+0x1c] ;  /* 0x00001c060e101981 */ /* 0x000ea2000c1e1900 */
[----:B---3--:R-:W-:-:S03]  /*0520*/  @!P0 LOP3.LUT R7, R7, R18, RZ, 0x3c, !PT ;  /* 0x0000001207078212 */ /* 0x008fc600078e3cff */
[----:B------:R-:W3:Y:S01]  /*0530*/  @P2 LDG.E R18, desc[UR6][R14.64+0x28] ;  /* 0x000028060e122981 */ /* 0x000ee2000c1e1900 */
[----:B----4-:R-:W-:-:S03]  /*0540*/  @P1 LOP3.LUT R3, R3, R20, RZ, 0x3c, !PT ;  /* 0x0000001403031212 */ /* 0x010fc600078e3cff */
[----:B------:R-:W4:Y:S01]  /*0550*/  @P2 LDG.E R20, desc[UR6][R14.64+0x30] ;  /* 0x000030060e142981 */ /* 0x000f22000c1e1900 */
[----:B------:R-:W-:-:S03]  /*0560*/  @P5 LOP3.LUT R5, R5, R24, RZ, 0x3c, !PT ;  /* 0x0000001805055212 */ /* 0x000fc600078e3cff */
[----:B------:R-:W4:Y:S01]  /*0570*/  @P3 LDG.E R24, desc[UR6][R14.64+0x3c] ;  /* 0x00003c060e183981 */ /* 0x000f22000c1e1900 */
[----:B------:R-:W-:-:S03]  /*0580*/  @P1 LOP3.LUT R4, R4, R17, RZ, 0x3c, !PT ;  /* 0x0000001104041212 */ /* 0x000fc600078e3cff */
[----:B------:R-:W4:Y:S01]  /*0590*/  @P3 LDG.E R17, desc[UR6][R14.64+0x48] ;  /* 0x000048060e113981 */ /* 0x000f22000c1e1900 */
[----:B------:R-:W-:-:S03]  /*05a0*/  @P2 LOP3.LUT R6, R6, R19, RZ, 0x3c, !PT ;  /* 0x0000001306062212 */ /* 0x000fc600078e3cff */
[----:B------:R-:W4:Y:S01]  /*05b0*/  @P4 LDG.E R19, desc[UR6][R14.64+0x54] ;  /* 0x000054060e134981 */ /* 0x000f22000c1e1900 */
[----:B------:R-:W-:Y:S02]  /*05c0*/  @P2 LOP3.LUT R4, R4, R21, RZ, 0x3c, !PT ;  /* 0x0000001504042212 */ /* 0x000fe400078e3cff */
[----:B------:R-:W-:Y:S01]  /*05d0*/  @P3 LOP3.LUT R6, R6, R23, RZ, 0x3c, !PT ;  /* 0x0000001706063212 */ /* 0x000fe200078e3cff */
[----:B------:R-:W4:Y:S04]  /*05e0*/  @P4 LDG.E R21, desc[UR6][R14.64+0x5c] ;  /* 0x00005c060e154981 */ /* 0x000f28000c1e1900 */
[----:B------:R-:W4:Y:S01]  /*05f0*/  @P5 LDG.E R23, desc[UR6][R14.64+0x68] ;  /* 0x000068060e175981 */ /* 0x000f22000c1e1900 */
[----:B--2---:R-:W-:-:S03]  /*0600*/  @P1 LOP3.LUT R7, R7, R16, RZ, 0x3c, !PT ;  /* 0x0000001007071212 */ /* 0x004fc600078e3cff */
[----:B------:R-:W2:Y:S01]  /*0610*/  @P4 LDG.E R16, desc[UR6][R14.64+0x50] ;  /* 0x000050060e104981 */ /* 0x000ea2000c1e1900 */
[----:B---3--:R-:W-:-:S03]  /*0620*/  @P2 LOP3.LUT R3, R3, R18, RZ, 0x3c, !PT ;  /* 0x0000001203032212 */ /* 0x008fc600078e3cff */
[----:B------:R-:W3:Y:S01]  /*0630*/  @P4 LDG.E R18, desc[UR6][R14.64+0x58] ;  /* 0x000058060e124981 */ /* 0x000ee2000c1e1900 */
[----:B----4-:R-:W-:-:S03]  /*0640*/  @P2 LOP3.LUT R7, R7, R20, RZ, 0x3c, !PT ;  /* 0x0000001407072212 */ /* 0x010fc600078e3cff */
[----:B------:R-:W4:Y:S01]  /*0650*/  @P5 LDG.E R20, desc[UR6][R14.64+0x64] ;  /* 0x000064060e145981 */ /* 0x000f22000c1e1900 */
[----:B------:R-:W-:-:S03]  /*0660*/  @P3 LOP3.LUT R3, R3, R24, RZ, 0x3c, !PT ;  /* 0x0000001803033212 */ /* 0x000fc600078e3cff */
[----:B------:R-:W4:Y:S01]  /*0670*/  @P5 LDG.E R24, desc[UR6][R14.64+0x6c] ;  /* 0x00006c060e185981 */ /* 0x000f22000c1e1900 */
[----:B------:R-:W-:Y:S02]  /*0680*/  LOP3.LUT P0, RZ, R22, 0x80, RZ, 0xc0, !PT ;  /* 0x0000008016ff7812 */ /* 0x000fe4000780c0ff */
[----:B------:R-:W-:Y:S02]  /*0690*/  @P3 LOP3.LUT R7, R7, R26, RZ, 0x3c, !PT ;  /* 0x0000001a07073212 */ /* 0x000fe400078e3cff */
[----:B------:R-:W-:Y:S02]  /*06a0*/  @P3 LOP3.LUT R4, R4, R17, RZ, 0x3c, !PT ;  /* 0x0000001104043212 */ /* 0x000fe400078e3cff */
[----:B------:R-:W4:Y:S01]  /*06b0*/  @P6 LDG.E R17, desc[UR6][R14.64+0x7c] ;  /* 0x00007c060e116981 */ /* 0x000f22000c1e1900 */
[----:B------:R-:W-:-:S03]  /*06c0*/  @P4 LOP3.LUT R6, R6, R19, RZ, 0x3c, !PT ;  /* 0x0000001306064212 */ /* 0x000fc600078e3cff */
[----:B------:R-:W4:Y:S01]  /*06d0*/  @P6 LDG.E R19, desc[UR6][R14.64+0x84] ;  /* 0x000084060e136981 */ /* 0x000f22000c1e1900 */
[----:B------:R-:W-:-:S03]  /*06e0*/  @P4 LOP3.LUT R4, R4, R21, RZ, 0x3c, !PT ;  /* 0x0000001504044212 */ /* 0x000fc600078e3cff */
[----:B------:R-:W4:Y:S01]  /*06f0*/  @P0 LDG.E R26, desc[UR6][R14.64+0x9c] ;  /* 0x00009c060e1a0981 */ /* 0x000f22000c1e1900 */
[----:B------:R-:W-:-:S03]  /*0700*/  @P5 LOP3.LUT R6, R6, R23, RZ, 0x3c, !PT ;  /* 0x0000001706065212 */ /* 0x000fc600078e3cff */
        /* <DEDUP_REMOVED lines=10> */
[----:B------:R-:W-:Y:S02]  /*07b0*/  @P5 LOP3.LUT R4, R4, R25, RZ, 0x3c, !PT ;  /* 0x0000001904045212 */ /* 0x000fe400078e3cff */
[----:B------:R-:W-:Y:S02]  /*07c0*/  @P6 LOP3.LUT R5, R5, R28, RZ, 0x3c, !PT ;  /* 0x0000001c05056212 */ /* 0x000fe400078e3cff */
[----:B------:R-:W-:Y:S02]  /*07d0*/  @P6 LOP3.LUT R6, R6, R17, RZ, 0x3c, !PT ;  /* 0x0000001106066212 */ /* 0x000fe400078e3cff */
[----:B------:R-:W-:Y:S02]  /*07e0*/  @P6 LOP3.LUT R4, R4, R19, RZ, 0x3c, !PT ;  /* 0x0000001304046212 */ /* 0x000fe400078e3cff */
[----:B------:R-:W-:Y:S02]  /*07f0*/  @P0 LOP3.LUT R5, R5, R26, RZ, 0x3c, !PT ;  /* 0x0000001a05050212 */ /* 0x000fe400078e3cff */
[----:B------:R-:W-:-:S02]  /*0800*/  @P0 LOP3.LUT R6, R6, R21, RZ, 0x3c, !PT ;  /* 0x0000001506060212 */ /* 0x000fc400078e3cff */
[----:B------:R-:W-:Y:S02]  /*0810*/  @P0 LOP3.LUT R4, R4, R23, RZ, 0x3c, !PT ;  /* 0x0000001704040212 */ /* 0x000fe400078e3cff */
[----:B--2---:R-:W-:Y:S02]  /*0820*/  @P6 LOP3.LUT R3, R3, R16, RZ, 0x3c, !PT ;  /* 0x0000001003036212 */ /* 0x004fe400078e3cff */
[----:B---3--:R-:W-:Y:S02]  /*0830*/  @P6 LOP3.LUT R7, R7, R18, RZ, 0x3c, !PT ;  /* 0x0000001207076212 */ /* 0x008fe400078e3cff */
[----:B----4-:R-:W-:Y:S02]  /*0840*/  @P0 LOP3.LUT R3, R3, R20, RZ, 0x3c, !PT ;  /* 0x0000001403030212 */ /* 0x010fe400078e3cff */
[----:B------:R-:W-:Y:S02]  /*0850*/  @P0 LOP3.LUT R7, R7, R24, RZ, 0x3c, !PT ;  /* 0x0000001807070212 */ /* 0x000fe400078e3cff */
[----:B------:R-:W-:-:S13]  /*0860*/  R2P PR, R22.B1, 0x7f ;  /* 0x0000007f16007804 */ /* 0x000fda0000001000 */
[----:B------:R-:W2:Y:S04]  /*0870*/  @P0 LDG.E R18, desc[UR6][R14.64+0xa0] ;  /* 0x0000a0060e120981 */ /* 0x000ea8000c1e1900 */
[----:B------:R-:W3:Y:S04]  /*0880*/  @P0 LDG.E R19, desc[UR6][R14.64+0xa4] ;  /* 0x0000a4060e130981 */ /* 0x000ee8000c1e1900 */
[----:B------:R-:W4:Y:S04]  /*0890*/  @P0 LDG.E R20, desc[UR6][R14.64+0xa8] ;  /* 0x0000a8060e140981 */ /* 0x000f28000c1e1900 */
[----:B------:R-:W4:Y:S04]  /*08a0*/  @P0 LDG.E R21, desc[UR6][R14.64+0xac] ;  /* 0x0000ac060e150981 */ /* 0x000f28000c1e1900 */
[----:B------:R-:W4:Y:S04]  /*08b0*/  @P0 LDG.E R24, desc[UR6][R14.64+0xb0] ;  /* 0x0000b0060e180981 */ /* 0x000f28000c1e1900 */
[----:B------:R-:W4:Y:S04]  /*08c0*/  @P1 LDG.E R16, desc[UR6][R14.64+0xbc] ;  /* 0x0000bc060e101981 */ /* 0x000f28000c1e1900 */
[----:B------:R-:W4:Y:S04]  /*08d0*/  @P1 LDG.E R26, desc[UR6][R14.64+0xb4] ;  /* 0x0000b4060e1a1981 */ /* 0x000f28000c1e1900 */
        /* <DEDUP_REMOVED lines=11> */
[----:B------:R-:W-:Y:S01]  /*0990*/  LOP3.LUT P0, RZ, R22, 0x8000, RZ, 0xc0, !PT ;  /* 0x0000800016ff7812 */ /* 0x000fe2000780c0ff */
[----:B------:R-:W4:Y:S01]  /*09a0*/  @P2 LDG.E R24, desc[UR6][R14.64+0xd8] ;  /* 0x0000d8060e182981 */ /* 0x000f22000c1e1900 */
[----:B------:R-:W-:-:S03]  /*09b0*/  @P1 LOP3.LUT R7, R7, R16, RZ, 0x3c, !PT ;  /* 0x0000001007071212 */ /* 0x000fc600078e3cff */
[----:B------:R-:W4:Y:S01]  /*09c0*/  @P2 LDG.E R22, desc[UR6][R14.64+0xd0] ;  /* 0x0000d0060e162981 */ /* 0x000f22000c1e1900 */
[----:B------:R-:W-:-:S03]  /*09d0*/  @P1 LOP3.LUT R3, R3, R26, RZ, 0x3c, !PT ;  /* 0x0000001a03031212 */ /* 0x000fc600078e3cff */
[----:B------:R-:W4:Y:S01]  /*09e0*/  @P3 LDG.E R16, desc[UR6][R14.64+0xe4] ;  /* 0x0000e4060e103981 */ /* 0x000f22000c1e1900 */
[----:B------:R-:W-:-:S03]  /*09f0*/  @P1 LOP3.LUT R6, R6, R23, RZ, 0x3c, !PT ;  /* 0x0000001706061212 */ /* 0x000fc600078e3cff */
[----:B------:R-:W4:Y:S01]  /*0a00*/  @P3 LDG.E R26, desc[UR6][R14.64+0xdc] ;  /* 0x0000dc060e1a3981 */ /* 0x000f22000c1e1900 */
[----:B------:R-:W-:-:S03]  /*0a10*/  @P1 LOP3.LUT R4, R4, R17, RZ, 0x3c, !PT ;  /* 0x0000001104041212 */ /* 0x000fc600078e3cff */
        /* <DEDUP_REMOVED lines=43> */
[----:B------:R-:W-:-:S04]  /*0cd0*/  UIADD3 UR4, UPT, UPT, UR4, 0x10, URZ ;  /* 0x0000001004047890 */ /* 0x000fc8000fffe0ff */
[----:B------:R-:W-:Y:S01]  /*0ce0*/  UISETP.NE.AND UP0, UPT, UR4, 0x20, UPT ;  /* 0x000000200400788c */ /* 0x000fe2000bf05270 */
[----:B--2---:R-:W-:Y:S02]  /*0cf0*/  @P5 LOP3.LUT R5, R5, R18, RZ, 0x3c, !PT ;  /* 0x0000001205055212 */ /* 0x004fe400078e3cff */
[----:B---3--:R-:W-:Y:S02]  /*0d00*/  @P6 LOP3.LUT R6, R6, R19, RZ, 0x3c, !PT ;  /* 0x0000001306066212 */ /* 0x008fe400078e3cff */
[----:B----4-:R-:W-:Y:S02]  /*0d10*/  @P6 LOP3.LUT R3, R3, R20, RZ, 0x3c, !PT ;  /* 0x0000001403036212 */ /* 0x010fe400078e3cff */
[----:B------:R-:W-:Y:S02]  /*0d20*/  @P6 LOP3.LUT R4, R4, R21, RZ, 0x3c, !PT ;  /* 0x0000001504046212 */ /* 0x000fe400078e3cff */
[----:B------:R-:W-:Y:S02]  /*0d30*/  @P6 LOP3.LUT R7, R7, R22, RZ, 0x3c, !PT ;  /* 0x0000001607076212 */ /* 0x000fe400078e3cff */
[----:B------:R-:W-:-:S02]  /*0d40*/  @P6 LOP3.LUT R5, R5, R16, RZ, 0x3c, !PT ;  /* 0x0000001005056212 */ /* 0x000fc400078e3cff */
[----:B------:R-:W-:Y:S02]  /*0d50*/  @P0 LOP3.LUT R3, R3, R24, RZ, 0x3c, !PT ;  /* 0x0000001803030212 */ /* 0x000fe400078e3cff */
[----:B------:R-:W-:Y:S02]  /*0d60*/  @P0 LOP3.LUT R5, R5, R28, RZ, 0x3c, !PT ;  /* 0x0000001c05050212 */ /* 0x000fe400078e3cff */
[----:B------:R-:W-:Y:S02]  /*0d70*/  @P0 LOP3.LUT R7, R7, R26, RZ, 0x3c, !PT ;  /* 0x0000001a07070212 */ /* 0x000fe400078e3cff */
[----:B------:R-:W-:Y:S02]  /*0d80*/  @P0 LOP3.LUT R4, R4, R23, RZ, 0x3c, !PT ;  /* 0x0000001704040212 */ /* 0x000fe400078e3cff */
[----:B------:R-:W-:Y:S01]  /*0d90*/  @P0 LOP3.LUT R6, R6, R17, RZ, 0x3c, !PT ;  /* 0x0000001106060212 */ /* 0x000fe200078e3cff */
[----:B------:R-:W-:Y:S06]  /*0da0*/  BRA.U UP0, `(.L_x_4) ;  /* 0xfffffff500487547 */ /* 0x000fec000b83ffff */
[----:B------:R-:W-:-:S05]  /*0db0*/  VIADD R0, R0, 0x1 ;  /* 0x0000000100007836 */ /* 0x000fca0000000000 */
[----:B------:R-:W-:-:S13]  /*0dc0*/  ISETP.NE.AND P0, PT, R0, 0x5, PT ;  /* 0x000000050000780c */ /* 0x000fda0003f05270 */
[----:B------:R-:W-:Y:S05]  /*0dd0*/  @P0 BRA `(.L_x_5) ;  /* 0xfffffff400300947 */ /* 0x000fea000383ffff */
[----:B------:R-:W-:Y:S01]  /*0de0*/  LOP3.LUT R0, R2, 0x3, RZ, 0xc0, !PT ;  /* 0x0000000302007812 */ /* 0x000fe200078ec0ff */
[----:B------:R0:W-:Y:S03]  /*0df0*/  STL.64 [R1+0x8], R6 ;  /* 0x0000080601007387 */ /* 0x0001e60000100a00 */
[----:B------:R-:W-:Y:S01]  /*0e00*/  ISETP.NE.U32.AND P0, PT, R0, 0x1, PT ;  /* 0x000000010000780c */ /* 0x000fe20003f05070 */
[----:B------:R0:W-:Y:S03]  /*0e10*/  STL.64 [R1+0x10], R4 ;  /* 0x0000100401007387 */ /* 0x0001e60000100a00 */
[----:B------:R-:W-:Y:S01]  /*0e20*/  ISETP.NE.AND.EX P0, PT, RZ, RZ, PT, P0 ;  /* 0x000000ffff00720c */ /* 0x000fe20003f05300 */
[----:B------:R0:W-:-:S12]  /*0e30*/  STL [R1+0x4], R3 ;  /* 0x0000040301007387 */ /* 0x0001d80000100800 */
[----:B0-----:R-:W-:Y:S05]  /*0e40*/  @!P0 BRA `(.L_x_3) ;  /* 0x0000001400f88947 */ /* 0x001fea0003800000 */
[----:B------:R-:W-:Y:S01]  /*0e50*/  UMOV UR4, URZ ;  /* 0x000000ff00047c82 */ /* 0x000fe20008000000 */
[----:B------:R-:W-:Y:S01]  /*0e60*/  IMAD.MOV.U32 R0, RZ, RZ, RZ ;  /* 0x000000ffff007224 */ /* 0x000fe200078e00ff */
[----:B------:R-:W-:Y:S01]  /*0e70*/  CS2R R6, SRZ ;  /* 0x0000000000067805 */ /* 0x000fe2000001ff00 */
[----:B------:R-:W-:Y:S02]  /*0e80*/  IMAD.MOV.U32 R4, RZ, RZ, RZ ;  /* 0x000000ffff047224 */ /* 0x000fe400078e00ff */
[----:B------:R-:W-:Y:S02]  /*0e90*/  IMAD.MOV.U32 R3, RZ, RZ, RZ ;  /* 0x000000ffff037224 */ /* 0x000fe400078e00ff */
[----:B------:R-:W-:-:S07]  /*0ea0*/  IMAD.U32 R5, RZ, RZ, UR4 ;  /* 0x00000004ff057e24 */ /* 0x000fce000f8e00ff */
.L_x_7:
[----:B------:R-:W-:-:S06]  /*0eb0*/  IMAD R12, R0, 0x4, R1 ;  /* 0x00000004000c7824 */ /* 0x000fcc00078e0201 */
[----:B------:R-:W5:Y:S01]  /*0ec0*/  LDL R12, [R12+0x4] ;  /* 0x000004000c0c7983 */ /* 0x000f620000100800 */
[----:B------:R-:W-:-:S05]  /*0ed0*/  UMOV UR4, URZ ;  /* 0x000000ff00047c82 */ /* 0x000fca0008000000 */
.L_x_6:
        /* <DEDUP_REMOVED lines=180> */
[----:B------:R0:W-:Y:S03]  /*1a20*/  STL [R1+0x4], R3 ;  /* 0x0000040301007387 */ /* 0x0001e60000100800 */
[----:B------:R-:W-:Y:S01]  /*1a30*/  ISETP.NE.AND.EX P0, PT, RZ, RZ, PT, P0 ;  /* 0x000000ffff00720c */ /* 0x000fe20003f05300 */
[----:B------:R0:W-:-:S12]  /*1a40*/  STL.64 [R1+0x10], R4 ;  /* 0x0000100401007387 */ /* 0x0001d80000100a00 */
[----:B0-----:R-:W-:Y:S05]  /*1a50*/  @P0 BRA `(.L_x_3) ;  /* 0x0000000800f40947 */ /* 0x001fea0003800000 */
[----:B------:R-:W-:Y:S01]  /*1a60*/  UMOV UR4, URZ ;  /* 0x000000ff00047c82 */ /* 0x000fe20008000000 */
[----:B------:R-:W-:Y:S01]  /*1a70*/  IMAD.MOV.U32 R0, RZ, RZ, RZ ;  /* 0x000000ffff007224 */ /* 0x000fe200078e00ff */
[----:B------:R-:W-:Y:S01]  /*1a80*/  CS2R R6, SRZ ;  /* 0x0000000000067805 */ /* 0x000fe2000001ff00 */
[----:B------:R-:W-:Y:S02]  /*1a90*/  IMAD.MOV.U32 R4, RZ, RZ, RZ ;  /* 0x000000ffff047224 */ /* 0x000fe400078e00ff */
[----:B------:R-:W-:Y:S02]  /*1aa0*/  IMAD.MOV.U32 R3, RZ, RZ, RZ ;  /* 0x000000ffff037224 */ /* 0x000fe400078e00ff */
[----:B------:R-:W-:-:S07]  /*1ab0*/  IMAD.U32 R5, RZ, RZ, UR4 ;  /* 0x00000004ff057e24 */ /* 0x000fce000f8e00ff */
.L_x_9:
[----:B------:R-:W-:-:S06]  /*1ac0*/  IMAD R12, R0, 0x4, R1 ;  /* 0x00000004000c7824 */ /* 0x000fcc00078e0201 */
[----:B------:R-:W5:Y:S01]  /*1ad0*/  LDL R12, [R12+0x4] ;  /* 0x000004000c0c7983 */ /* 0x000f620000100800 */
[----:B------:R-:W-:-:S05]  /*1ae0*/  UMOV UR4, URZ ;  /* 0x000000ff00047c82 */ /* 0x000fca0008000000 */
.L_x_8:
        /* <DEDUP_REMOVED lines=177> */
[----:B------:R0:W-:Y:S04]  /*2600*/  STL.64 [R1+0x8], R6 ;  /* 0x0000080601007387 */ /* 0x0001e80000100a00 */
[----:B------:R0:W-:Y:S04]  /*2610*/  STL [R1+0x4], R3 ;  /* 0x0000040301007387 */ /* 0x0001e80000100800 */
[----:B------:R0:W-:Y:S02]  /*2620*/  STL.64 [R1+0x10], R4 ;  /* 0x0000100401007387 */ /* 0x0001e40000100a00 */
.L_x_3:
[----:B------:R-:W-:Y:S05]  /*2630*/  BSYNC.RECONVERGENT B1 ;  /* 0x0000000000017941 */ /* 0x000fea0003800200 */
.L_x_2:
[C---:B------:R-:W-:Y:S01]  /*2640*/  ISETP.GT.U32.AND P0, PT, R2.reuse, 0x3, PT ;  /* 0x000000030200780c */ /* 0x040fe20003f04070 */
[----:B------:R-:W-:Y:S01]  /*2650*/  VIADD R11, R11, 0x1 ;  /* 0x000000010b0b7836 */ /* 0x000fe20000000000 */
[--C-:B------:R-:W-:Y:S02]  /*2660*/  SHF.R.U64 R2, R2, 0x2, R13.reuse ;  /* 0x0000000202027819 */ /* 0x100fe4000000120d */
[----:B------:R-:W-:Y:S02]  /*2670*/  ISETP.GT.U32.AND.EX P0, PT, R13, RZ, PT, P0 ;  /* 0x000000ff0d00720c */ /* 0x000fe40003f04100 */
[----:B------:R-:W-:-:S11]  /*2680*/  SHF.R.U32.HI R13, RZ, 0x2, R13 ;  /* 0x00000002ff0d7819 */ /* 0x000fd6000001160d */
[----:B------:R-:W-:Y:S05]  /*2690*/  @P0 BRA `(.L_x_10) ;  /* 0xffffffd800d40947 */ /* 0x000fea000383ffff */
.L_x_1:
[----:B------:R-:W-:Y:S05]  /*26a0*/  BSYNC.RECONVERGENT B0 ;  /* 0x0000000000007941 */ /* 0x000fea0003800200 */
.L_x_0:
[----:B0-----:R-:W0:Y:S01]  /*26b0*/  LDC.64 R6, c[0x0][0x390] ;  /* 0x0000e400ff067b82 */ /* 0x001e220000000a00 */
[----:B------:R-:W-:Y:S01]  /*26c0*/  SHF.R.U32.HI R0, RZ, 0x2, R3 ;  /* 0x00000002ff007819 */ /* 0x000fe20000011603 */
[----:B------:R-:W1:Y:S03]  /*26d0*/  LDCU.64 UR4, c[0x0][0x380] ;  /* 0x00007000ff0477ac */ /* 0x000e660008000a00 */
[----:B------:R-:W-:Y:S01]  /*26e0*/  LOP3.LUT R0, R0, R3, RZ, 0x3c, !PT ;  /* 0x0000000300007212 */ /* 0x000fe200078e3cff */
[----:B------:R-:W-:-:S04]  /*26f0*/  IMAD.SHL.U32 R3, R5, 0x10, RZ ;  /* 0x0000001005037824 */ /* 0x000fc800078e00ff */
[----:B------:R-:W-:-:S05]  /*2700*/  IMAD.SHL.U32 R2, R0, 0x2, RZ ;  /* 0x0000000200027824 */ /* 0x000fca00078e00ff */
[----:B------:R-:W-:Y:S01]  /*2710*/  LOP3.LUT R2, R0, R2, R3, 0x96, !PT ;  /* 0x0000000200027212 */ /* 0x000fe200078e9603 */
[----:B------:R-:W-:-:S03]  /*2720*/  IMAD.MOV.U32 R3, RZ, RZ, 0x2f800000 ;  /* 0x2f800000ff037424 */ /* 0x000fc600078e00ff */
[----:B------:R-:W-:Y:S01]  /*2730*/  LOP3.LUT R2, R2, R5, RZ, 0x3c, !PT ;  /* 0x0000000502027212 */ /* 0x000fe200078e3cff */
[----:B------:R-:W-:Y:S01]  /*2740*/  IMAD.MOV.U32 R5, RZ, RZ, 0x40000000 ;  /* 0x40000000ff057424 */ /* 0x000fe200078e00ff */
[----:B0-----:R-:W-:Y:S02]  /*2750*/  LOP3.LUT R6, R6, 0xaad26b49, RZ, 0x3c, !PT ;  /* 0xaad26b4906067812 */ /* 0x001fe400078e3cff */
[----:B------:R-:W-:-:S03]  /*2760*/  LOP3.LUT R7, R7, 0xf7dcefdd, RZ, 0x3c, !PT ;  /* 0xf7dcefdd07077812 */ /* 0x000fc600078e3cff */
[----:B------:R-:W-:Y:S02]  /*2770*/  IMAD R6, R6, 0x4182bed5, RZ ;  /* 0x4182bed506067824 */ /* 0x000fe400078e02ff */
[----:B------:R-:W-:-:S05]  /*2780*/  IMAD R7, R7, -0x658354e5, RZ ;  /* 0x9a7cab1b07077824 */ /* 0x000fca00078e02ff */
[----:B------:R-:W-:-:S04]  /*2790*/  IADD3 R7, PT, PT, R6, 0x64f0c9, R7 ;  /* 0x0064f0c906077810 */ /* 0x000fc80007ffe007 */
[----:B------:R-:W-:Y:S02]  /*27a0*/  IADD3 R2, PT, PT, R7, 0x587c5, R2 ;  /* 0x000587c507027810 */ /* 0x000fe40007ffe002 */
[----:B------:R-:W-:Y:S02]  /*27b0*/  SHF.R.S32.HI R7, RZ, 0x1f, R10 ;  /* 0x0000001fff077819 */ /* 0x000fe4000001140a */
[----:B------:R-:W-:Y:S02]  /*27c0*/  I2FP.F32.U32 R0, R2 ;  /* 0x0000000200007245 */ /* 0x000fe40000201000 */
[----:B-1----:R-:W-:-:S03]  /*27d0*/  LEA R2, P0, R10, UR4, 0x2 ;  /* 0x000000040a027c11 */ /* 0x002fc6000f8010ff */
[----:B------:R-:W-:Y:S01]  /*27e0*/  FFMA R0, R0, R3, 1.1641532182693481445e-10 ;  /* 0x2f00000000007423 */ /* 0x000fe20000000003 */
[----:B------:R-:W-:-:S03]  /*27f0*/  LEA.HI.X R3, R10, UR5, R7, 0x2, P0 ;  /* 0x000000050a037c11 */ /* 0x000fc600080f1407 */
[----:B------:R-:W-:-:S05]  /*2800*/  FFMA R5, R0, R5, -1 ;  /* 0xbf80000000057423 */ /* 0x000fca0000000005 */
[----:B------:R-:W-:Y:S01]  /*2810*/  STG.E desc[UR6][R2.64], R5 ;  /* 0x0000000502007986 */ /* 0x000fe2000c101906 */
[----:B------:R-:W-:Y:S05]  /*2820*/  EXIT ;  /* 0x000000000000794d */ /* 0x000fea0003800000 */
.L_x_11:
[----:B------:R-:W-:-:S00]  /*2830*/  BRA `(.L_x_11) ;  /* 0xfffffffc00fc7947 */ /* 0x000fc0000383ffff */
[----:B------:R-:W-:-:S00]  /*2840*/  NOP ;  /* 0x0000000000007918 */ /* 0x000fc00000000000 */
        /* <DEDUP_REMOVED lines=11> */
.L_x_12:


//--------------------- .nv.global.init           --------------------------
	.section	.nv.global.init,"aw",@progbits
	.align	4
.nv.global.init:
	.type		mrg32k3aM1SubSeq,@object
	.size		mrg32k3aM1SubSeq,(mrg32k3aM2SubSeq - mrg32k3aM1SubSeq)
mrg32k3aM1SubSeq:
        /*0000*/ 	.byte	0x0b, 0xcc, 0xee, 0x04, 0x73, 0x29, 0x8b, 0x6f, 0xf6, 0x53, 0x03, 0xf6, 0x23, 0xf6, 0xea, 0xda
        /* <DEDUP_REMOVED lines=125> */
	.type		mrg32k3aM2SubSeq,@object
	.size		mrg32k3aM2SubSeq,(mrg32k3aM1 - mrg32k3aM2SubSeq)
mrg32k3aM2SubSeq:
        /* <DEDUP_REMOVED lines=126> */
	.type		mrg32k3aM1,@object
	.size		mrg32k3aM1,(mrg32k3aM1Seq - mrg32k3aM1)
mrg32k3aM1:
        /* <DEDUP_REMOVED lines=144> */
	.type		mrg32k3aM1Seq,@object
	.size		mrg32k3aM1Seq,(mrg32k3aM2 - mrg32k3aM1Seq)
mrg32k3aM1Seq:
        /* <DEDUP_REMOVED lines=144> */
	.type		mrg32k3aM2,@object
	.size		mrg32k3aM2,(mrg32k3aM2Seq - mrg32k3aM2)
mrg32k3aM2:
        /* <DEDUP_REMOVED lines=144> */
	.type		mrg32k3aM2Seq,@object
	.size		mrg32k3aM2Seq,(precalc_xorwow_matrix - mrg32k3aM2Seq)
mrg32k3aM2Seq:
        /* <DEDUP_REMOVED lines=144> */
	.type		precalc_xorwow_matrix,@object
	.size		precalc_xorwow_matrix,(precalc_xorwow_offset_matrix - precalc_xorwow_matrix)
precalc_xorwow_matrix:
        /* <DEDUP_REMOVED lines=6400> */
	.type		precalc_xorwow_offset_matrix,@object
	.size		precalc_xorwow_offset_matrix,(.L_1 - precalc_xorwow_offset_matrix)
precalc_xorwow_offset_matrix:
        /* <DEDUP_REMOVED lines=6400> */
.L_1:


//--------------------- .nv.shared.reserved.0     --------------------------
	.section	.nv.shared.reserved.0,"aw",@nobits
	.weak		__nv_reservedSMEM_offset_0_alias
	.size		__nv_reservedSMEM_offset_0_alias, 0, 64
	.other		__nv_reservedSMEM_offset_0_alias,@"STO_CUDA_RESERVED_SHARED STV_DEFAULT"
__nv_reservedSMEM_offset_0_alias:
	.zero		0
	.zero		64


//--------------------- .nv.constant0._Z11init_randomPfiy --------------------------
	.section	.nv.constant0._Z11init_randomPfiy,"a",@progbits
	.sectionflags	@""
	.align	4
.nv.constant0._Z11init_randomPfiy:
	.zero		920


//--------------------- SYMBOLS --------------------------

	.type		.nv.reservedSmem.offset0,@object
	.size		.nv.reservedSmem.offset0,0x4
